//
// Generated by NVIDIA NVVM Compiler
//
// Compiler Build ID: CL-36424714
// Cuda compilation tools, release 13.0, V13.0.88
// Based on NVVM 20.0.0
//

.version 9.0
.target sm_100
.address_size 64

	// .globl	_Z28box_filter_horizontal_kernelPKfPfiii
.extern .shared .align 16 .b8 s_row[];
.extern .shared .align 16 .b8 s_col[];

.visible .entry _Z28box_filter_horizontal_kernelPKfPfiii(
	.param .u64 .ptr .align 1 _Z28box_filter_horizontal_kernelPKfPfiii_param_0,
	.param .u64 .ptr .align 1 _Z28box_filter_horizontal_kernelPKfPfiii_param_1,
	.param .u32 _Z28box_filter_horizontal_kernelPKfPfiii_param_2,
	.param .u32 _Z28box_filter_horizontal_kernelPKfPfiii_param_3,
	.param .u32 _Z28box_filter_horizontal_kernelPKfPfiii_param_4
)
{
	.reg .pred 	%p<16>;
	.reg .b32 	%r<98>;
	.reg .b32 	%f<92>;
	.reg .b64 	%rd<9>;

	ld.param.u64 	%rd3, [_Z28box_filter_horizontal_kernelPKfPfiii_param_0];
	ld.param.u64 	%rd4, [_Z28box_filter_horizontal_kernelPKfPfiii_param_1];
	ld.param.u32 	%r49, [_Z28box_filter_horizontal_kernelPKfPfiii_param_2];
	ld.param.u32 	%r51, [_Z28box_filter_horizontal_kernelPKfPfiii_param_3];
	ld.param.u32 	%r50, [_Z28box_filter_horizontal_kernelPKfPfiii_param_4];
	mov.u32 	%r52, %ctaid.y;
	mov.u32 	%r53, %ntid.y;
	mov.u32 	%r54, %tid.y;
	mad.lo.s32 	%r1, %r52, %r53, %r54;
	setp.ge.s32 	%p1, %r1, %r51;
	@%p1 bra 	$L__BB0_22;
	mov.u32 	%r84, %tid.x;
	setp.ge.s32 	%p2, %r84, %r49;
	@%p2 bra 	$L__BB0_4;
	mul.lo.s32 	%r3, %r49, %r1;
	mov.u32 	%r4, %ntid.x;
	cvta.to.global.u64 	%rd1, %rd3;
	mov.u32 	%r57, s_row;
	mov.u32 	%r82, %r84;
$L__BB0_3:
	add.s32 	%r55, %r82, %r3;
	mul.wide.s32 	%rd5, %r55, 4;
	add.s64 	%rd6, %rd1, %rd5;
	ld.global.f32 	%f18, [%rd6];
	shl.b32 	%r56, %r82, 2;
	add.s32 	%r58, %r57, %r56;
	st.shared.f32 	[%r58], %f18;
	add.s32 	%r82, %r82, %r4;
	setp.lt.s32 	%p3, %r82, %r49;
	@%p3 bra 	$L__BB0_3;
$L__BB0_4:
	setp.ge.s32 	%p4, %r84, %r49;
	bar.sync 	0;
	@%p4 bra 	$L__BB0_22;
	add.s32 	%r7, %r49, -1;
	mul.lo.s32 	%r8, %r49, %r1;
	mov.u32 	%r9, %ntid.x;
	add.s32 	%r10, %r84, %r50;
	sub.s32 	%r11, %r84, %r50;
	cvta.to.global.u64 	%rd2, %rd4;
	mov.b32 	%r83, 0;
$L__BB0_6:
	mul.lo.s32 	%r60, %r9, %r83;
	add.s32 	%r61, %r10, %r60;
	min.s32 	%r62, %r61, %r7;
	add.s32 	%r63, %r11, %r60;
	max.s32 	%r64, %r63, 0;
	sub.s32 	%r17, %r62, %r64;
	add.s32 	%r14, %r17, 1;
	and.b32  	%r15, %r14, 7;
	and.b32  	%r16, %r14, 15;
	sub.s32 	%r65, %r84, %r50;
	max.s32 	%r89, %r65, 0;
	setp.gt.s32 	%p5, %r89, %r62;
	mov.f32 	%f89, 0f00000000;
	mov.f32 	%f91, %f89;
	@%p5 bra 	$L__BB0_21;
	setp.lt.u32 	%p6, %r17, 15;
	mov.f32 	%f89, 0f00000000;
	mov.b32 	%r97, 0;
	@%p6 bra 	$L__BB0_10;
	and.b32  	%r97, %r14, -16;
	neg.s32 	%r86, %r97;
	shl.b32 	%r68, %r89, 2;
	mov.u32 	%r69, s_row;
	add.s32 	%r70, %r69, %r68;
	add.s32 	%r85, %r70, 32;
	mov.f32 	%f89, 0f00000000;
$L__BB0_9:
	.pragma "nounroll";
	ld.shared.f32 	%f23, [%r85+-32];
	add.f32 	%f24, %f89, %f23;
	ld.shared.f32 	%f25, [%r85+-28];
	add.f32 	%f26, %f24, %f25;
	ld.shared.f32 	%f27, [%r85+-24];
	add.f32 	%f28, %f26, %f27;
	ld.shared.f32 	%f29, [%r85+-20];
	add.f32 	%f30, %f28, %f29;
	ld.shared.f32 	%f31, [%r85+-16];
	add.f32 	%f32, %f30, %f31;
	ld.shared.f32 	%f33, [%r85+-12];
	add.f32 	%f34, %f32, %f33;
	ld.shared.f32 	%f35, [%r85+-8];
	add.f32 	%f36, %f34, %f35;
	ld.shared.f32 	%f37, [%r85+-4];
	add.f32 	%f38, %f36, %f37;
	ld.shared.f32 	%f39, [%r85];
	add.f32 	%f40, %f38, %f39;
	ld.shared.f32 	%f41, [%r85+4];
	add.f32 	%f42, %f40, %f41;
	ld.shared.f32 	%f43, [%r85+8];
	add.f32 	%f44, %f42, %f43;
	ld.shared.f32 	%f45, [%r85+12];
	add.f32 	%f46, %f44, %f45;
	ld.shared.f32 	%f47, [%r85+16];
	add.f32 	%f48, %f46, %f47;
	ld.shared.f32 	%f49, [%r85+20];
	add.f32 	%f50, %f48, %f49;
	ld.shared.f32 	%f51, [%r85+24];
	add.f32 	%f52, %f50, %f51;
	ld.shared.f32 	%f53, [%r85+28];
	add.f32 	%f89, %f52, %f53;
	add.s32 	%r89, %r89, 16;
	add.s32 	%r86, %r86, 16;
	add.s32 	%r85, %r85, 64;
	setp.ne.s32 	%p7, %r86, 0;
	@%p7 bra 	$L__BB0_9;
$L__BB0_10:
	setp.eq.s32 	%p8, %r16, 0;
	@%p8 bra 	$L__BB0_20;
	setp.lt.u32 	%p9, %r16, 8;
	@%p9 bra 	$L__BB0_13;
	shl.b32 	%r72, %r89, 2;
	mov.u32 	%r73, s_row;
	add.s32 	%r74, %r73, %r72;
	ld.shared.f32 	%f55, [%r74];
	add.f32 	%f56, %f89, %f55;
	ld.shared.f32 	%f57, [%r74+4];
	add.f32 	%f58, %f56, %f57;
	ld.shared.f32 	%f59, [%r74+8];
	add.f32 	%f60, %f58, %f59;
	ld.shared.f32 	%f61, [%r74+12];
	add.f32 	%f62, %f60, %f61;
	ld.shared.f32 	%f63, [%r74+16];
	add.f32 	%f64, %f62, %f63;
	ld.shared.f32 	%f65, [%r74+20];
	add.f32 	%f66, %f64, %f65;
	ld.shared.f32 	%f67, [%r74+24];
	add.f32 	%f68, %f66, %f67;
	ld.shared.f32 	%f69, [%r74+28];
	add.f32 	%f89, %f68, %f69;
	add.s32 	%r97, %r97, 8;
	add.s32 	%r89, %r89, 8;
$L__BB0_13:
	setp.eq.s32 	%p10, %r15, 0;
	@%p10 bra 	$L__BB0_20;
	and.b32  	%r36, %r14, 3;
	setp.lt.u32 	%p11, %r15, 4;
	mov.u32 	%r96, %r97;
	@%p11 bra 	$L__BB0_16;
	shl.b32 	%r76, %r89, 2;
	mov.u32 	%r77, s_row;
	add.s32 	%r78, %r77, %r76;
	ld.shared.f32 	%f71, [%r78];
	add.f32 	%f72, %f89, %f71;
	ld.shared.f32 	%f73, [%r78+4];
	add.f32 	%f74, %f72, %f73;
	ld.shared.f32 	%f75, [%r78+8];
	add.f32 	%f76, %f74, %f75;
	ld.shared.f32 	%f77, [%r78+12];
	add.f32 	%f89, %f76, %f77;
	add.s32 	%r97, %r97, 4;
	add.s32 	%r89, %r89, 4;
	mov.u32 	%r96, %r97;
$L__BB0_16:
	setp.eq.s32 	%p12, %r36, 0;
	@%p12 bra 	$L__BB0_20;
	shl.b32 	%r79, %r89, 2;
	mov.u32 	%r80, s_row;
	add.s32 	%r42, %r80, %r79;
	ld.shared.f32 	%f78, [%r42];
	add.f32 	%f89, %f89, %f78;
	add.s32 	%r97, %r96, 1;
	setp.eq.s32 	%p13, %r36, 1;
	@%p13 bra 	$L__BB0_20;
	ld.shared.f32 	%f79, [%r42+4];
	add.f32 	%f89, %f89, %f79;
	add.s32 	%r97, %r96, 2;
	setp.eq.s32 	%p14, %r36, 2;
	@%p14 bra 	$L__BB0_20;
	ld.shared.f32 	%f80, [%r42+8];
	add.f32 	%f89, %f89, %f80;
	add.s32 	%r97, %r96, 3;
$L__BB0_20:
	cvt.rn.f32.u32 	%f91, %r97;
$L__BB0_21:
	div.rn.f32 	%f81, %f89, %f91;
	add.s32 	%r81, %r84, %r8;
	mul.wide.s32 	%rd7, %r81, 4;
	add.s64 	%rd8, %rd2, %rd7;
	st.global.f32 	[%rd8], %f81;
	add.s32 	%r84, %r84, %r9;
	setp.lt.s32 	%p15, %r84, %r49;
	add.s32 	%r83, %r83, 1;
	@%p15 bra 	$L__BB0_6;
$L__BB0_22:
	ret;

}
	// .globl	_Z26box_filter_vertical_kernelPKfPfiii
.visible .entry _Z26box_filter_vertical_kernelPKfPfiii(
	.param .u64 .ptr .align 1 _Z26box_filter_vertical_kernelPKfPfiii_param_0,
	.param .u64 .ptr .align 1 _Z26box_filter_vertical_kernelPKfPfiii_param_1,
	.param .u32 _Z26box_filter_vertical_kernelPKfPfiii_param_2,
	.param .u32 _Z26box_filter_vertical_kernelPKfPfiii_param_3,
	.param .u32 _Z26box_filter_vertical_kernelPKfPfiii_param_4
)
{
	.reg .pred 	%p<16>;
	.reg .b32 	%r<96>;
	.reg .b32 	%f<92>;
	.reg .b64 	%rd<9>;

	ld.param.u64 	%rd3, [_Z26box_filter_vertical_kernelPKfPfiii_param_0];
	ld.param.u64 	%rd4, [_Z26box_filter_vertical_kernelPKfPfiii_param_1];
	ld.param.u32 	%r47, [_Z26box_filter_vertical_kernelPKfPfiii_param_2];
	ld.param.u32 	%r48, [_Z26box_filter_vertical_kernelPKfPfiii_param_3];
	ld.param.u32 	%r49, [_Z26box_filter_vertical_kernelPKfPfiii_param_4];
	mov.u32 	%r50, %ctaid.x;
	mov.u32 	%r51, %ntid.x;
	mov.u32 	%r52, %tid.x;
	mad.lo.s32 	%r1, %r50, %r51, %r52;
	setp.ge.s32 	%p1, %r1, %r47;
	@%p1 bra 	$L__BB1_22;
	mov.u32 	%r82, %tid.y;
	setp.ge.s32 	%p2, %r82, %r48;
	@%p2 bra 	$L__BB1_4;
	mov.u32 	%r3, %ntid.y;
	cvta.to.global.u64 	%rd1, %rd3;
	mov.u32 	%r55, s_col;
	mov.u32 	%r80, %r82;
$L__BB1_3:
	mad.lo.s32 	%r53, %r80, %r47, %r1;
	mul.wide.s32 	%rd5, %r53, 4;
	add.s64 	%rd6, %rd1, %rd5;
	ld.global.f32 	%f18, [%rd6];
	shl.b32 	%r54, %r80, 2;
	add.s32 	%r56, %r55, %r54;
	st.shared.f32 	[%r56], %f18;
	add.s32 	%r80, %r80, %r3;
	setp.lt.s32 	%p3, %r80, %r48;
	@%p3 bra 	$L__BB1_3;
$L__BB1_4:
	setp.ge.s32 	%p4, %r82, %r48;
	bar.sync 	0;
	@%p4 bra 	$L__BB1_22;
	add.s32 	%r6, %r48, -1;
	mov.u32 	%r7, %ntid.y;
	add.s32 	%r8, %r82, %r49;
	sub.s32 	%r9, %r82, %r49;
	cvta.to.global.u64 	%rd2, %rd4;
	mov.b32 	%r81, 0;
$L__BB1_6:
	mul.lo.s32 	%r58, %r7, %r81;
	add.s32 	%r59, %r8, %r58;
	min.s32 	%r60, %r59, %r6;
	add.s32 	%r61, %r9, %r58;
	max.s32 	%r62, %r61, 0;
	sub.s32 	%r15, %r60, %r62;
	add.s32 	%r12, %r15, 1;
	and.b32  	%r13, %r12, 7;
	and.b32  	%r14, %r12, 15;
	sub.s32 	%r63, %r82, %r49;
	max.s32 	%r87, %r63, 0;
	setp.gt.s32 	%p5, %r87, %r60;
	mov.f32 	%f89, 0f00000000;
	mov.f32 	%f91, %f89;
	@%p5 bra 	$L__BB1_21;
	setp.lt.u32 	%p6, %r15, 15;
	mov.f32 	%f89, 0f00000000;
	mov.b32 	%r95, 0;
	@%p6 bra 	$L__BB1_10;
	and.b32  	%r95, %r12, -16;
	neg.s32 	%r84, %r95;
	shl.b32 	%r66, %r87, 2;
	mov.u32 	%r67, s_col;
	add.s32 	%r68, %r67, %r66;
	add.s32 	%r83, %r68, 32;
	mov.f32 	%f89, 0f00000000;
$L__BB1_9:
	.pragma "nounroll";
	ld.shared.f32 	%f23, [%r83+-32];
	add.f32 	%f24, %f89, %f23;
	ld.shared.f32 	%f25, [%r83+-28];
	add.f32 	%f26, %f24, %f25;
	ld.shared.f32 	%f27, [%r83+-24];
	add.f32 	%f28, %f26, %f27;
	ld.shared.f32 	%f29, [%r83+-20];
	add.f32 	%f30, %f28, %f29;
	ld.shared.f32 	%f31, [%r83+-16];
	add.f32 	%f32, %f30, %f31;
	ld.shared.f32 	%f33, [%r83+-12];
	add.f32 	%f34, %f32, %f33;
	ld.shared.f32 	%f35, [%r83+-8];
	add.f32 	%f36, %f34, %f35;
	ld.shared.f32 	%f37, [%r83+-4];
	add.f32 	%f38, %f36, %f37;
	ld.shared.f32 	%f39, [%r83];
	add.f32 	%f40, %f38, %f39;
	ld.shared.f32 	%f41, [%r83+4];
	add.f32 	%f42, %f40, %f41;
	ld.shared.f32 	%f43, [%r83+8];
	add.f32 	%f44, %f42, %f43;
	ld.shared.f32 	%f45, [%r83+12];
	add.f32 	%f46, %f44, %f45;
	ld.shared.f32 	%f47, [%r83+16];
	add.f32 	%f48, %f46, %f47;
	ld.shared.f32 	%f49, [%r83+20];
	add.f32 	%f50, %f48, %f49;
	ld.shared.f32 	%f51, [%r83+24];
	add.f32 	%f52, %f50, %f51;
	ld.shared.f32 	%f53, [%r83+28];
	add.f32 	%f89, %f52, %f53;
	add.s32 	%r87, %r87, 16;
	add.s32 	%r84, %r84, 16;
	add.s32 	%r83, %r83, 64;
	setp.ne.s32 	%p7, %r84, 0;
	@%p7 bra 	$L__BB1_9;
$L__BB1_10:
	setp.eq.s32 	%p8, %r14, 0;
	@%p8 bra 	$L__BB1_20;
	setp.lt.u32 	%p9, %r14, 8;
	@%p9 bra 	$L__BB1_13;
	shl.b32 	%r70, %r87, 2;
	mov.u32 	%r71, s_col;
	add.s32 	%r72, %r71, %r70;
	ld.shared.f32 	%f55, [%r72];
	add.f32 	%f56, %f89, %f55;
	ld.shared.f32 	%f57, [%r72+4];
	add.f32 	%f58, %f56, %f57;
	ld.shared.f32 	%f59, [%r72+8];
	add.f32 	%f60, %f58, %f59;
	ld.shared.f32 	%f61, [%r72+12];
	add.f32 	%f62, %f60, %f61;
	ld.shared.f32 	%f63, [%r72+16];
	add.f32 	%f64, %f62, %f63;
	ld.shared.f32 	%f65, [%r72+20];
	add.f32 	%f66, %f64, %f65;
	ld.shared.f32 	%f67, [%r72+24];
	add.f32 	%f68, %f66, %f67;
	ld.shared.f32 	%f69, [%r72+28];
	add.f32 	%f89, %f68, %f69;
	add.s32 	%r95, %r95, 8;
	add.s32 	%r87, %r87, 8;
$L__BB1_13:
	setp.eq.s32 	%p10, %r13, 0;
	@%p10 bra 	$L__BB1_20;
	and.b32  	%r34, %r12, 3;
	setp.lt.u32 	%p11, %r13, 4;
	mov.u32 	%r94, %r95;
	@%p11 bra 	$L__BB1_16;
	shl.b32 	%r74, %r87, 2;
	mov.u32 	%r75, s_col;
	add.s32 	%r76, %r75, %r74;
	ld.shared.f32 	%f71, [%r76];
	add.f32 	%f72, %f89, %f71;
	ld.shared.f32 	%f73, [%r76+4];
	add.f32 	%f74, %f72, %f73;
	ld.shared.f32 	%f75, [%r76+8];
	add.f32 	%f76, %f74, %f75;
	ld.shared.f32 	%f77, [%r76+12];
	add.f32 	%f89, %f76, %f77;
	add.s32 	%r95, %r95, 4;
	add.s32 	%r87, %r87, 4;
	mov.u32 	%r94, %r95;
$L__BB1_16:
	setp.eq.s32 	%p12, %r34, 0;
	@%p12 bra 	$L__BB1_20;
	shl.b32 	%r77, %r87, 2;
	mov.u32 	%r78, s_col;
	add.s32 	%r40, %r78, %r77;
	ld.shared.f32 	%f78, [%r40];
	add.f32 	%f89, %f89, %f78;
	add.s32 	%r95, %r94, 1;
	setp.eq.s32 	%p13, %r34, 1;
	@%p13 bra 	$L__BB1_20;
	ld.shared.f32 	%f79, [%r40+4];
	add.f32 	%f89, %f89, %f79;
	add.s32 	%r95, %r94, 2;
	setp.eq.s32 	%p14, %r34, 2;
	@%p14 bra 	$L__BB1_20;
	ld.shared.f32 	%f80, [%r40+8];
	add.f32 	%f89, %f89, %f80;
	add.s32 	%r95, %r94, 3;
$L__BB1_20:
	cvt.rn.f32.u32 	%f91, %r95;
$L__BB1_21:
	div.rn.f32 	%f81, %f89, %f91;
	mad.lo.s32 	%r79, %r82, %r47, %r1;
	mul.wide.s32 	%rd7, %r79, 4;
	add.s64 	%rd8, %rd2, %rd7;
	st.global.f32 	[%rd8], %f81;
	add.s32 	%r82, %r82, %r7;
	setp.lt.s32 	%p15, %r82, %r48;
	add.s32 	%r81, %r81, 1;
	@%p15 bra 	$L__BB1_6;
$L__BB1_22:
	ret;

}
	// .globl	_Z41compute_guided_filter_coefficients_kernelPKfS0_S0_S0_PfS1_fii
.visible .entry _Z41compute_guided_filter_coefficients_kernelPKfS0_S0_S0_PfS1_fii(
	.param .u64 .ptr .align 1 _Z41compute_guided_filter_coefficients_kernelPKfS0_S0_S0_PfS1_fii_param_0,
	.param .u64 .ptr .align 1 _Z41compute_guided_filter_coefficients_kernelPKfS0_S0_S0_PfS1_fii_param_1,
	.param .u64 .ptr .align 1 _Z41compute_guided_filter_coefficients_kernelPKfS0_S0_S0_PfS1_fii_param_2,
	.param .u64 .ptr .align 1 _Z41compute_guided_filter_coefficients_kernelPKfS0_S0_S0_PfS1_fii_param_3,
	.param .u64 .ptr .align 1 _Z41compute_guided_filter_coefficients_kernelPKfS0_S0_S0_PfS1_fii_param_4,
	.param .u64 .ptr .align 1 _Z41compute_guided_filter_coefficients_kernelPKfS0_S0_S0_PfS1_fii_param_5,
	.param .f32 _Z41compute_guided_filter_coefficients_kernelPKfS0_S0_S0_PfS1_fii_param_6,
	.param .u32 _Z41compute_guided_filter_coefficients_kernelPKfS0_S0_S0_PfS1_fii_param_7,
	.param .u32 _Z41compute_guided_filter_coefficients_kernelPKfS0_S0_S0_PfS1_fii_param_8
)
{
	.reg .pred 	%p<4>;
	.reg .b32 	%r<14>;
	.reg .b32 	%f<14>;
	.reg .b64 	%rd<20>;

	ld.param.u64 	%rd1, [_Z41compute_guided_filter_coefficients_kernelPKfS0_S0_S0_PfS1_fii_param_0];
	ld.param.u64 	%rd2, [_Z41compute_guided_filter_coefficients_kernelPKfS0_S0_S0_PfS1_fii_param_1];
	ld.param.u64 	%rd3, [_Z41compute_guided_filter_coefficients_kernelPKfS0_S0_S0_PfS1_fii_param_2];
	ld.param.u64 	%rd4, [_Z41compute_guided_filter_coefficients_kernelPKfS0_S0_S0_PfS1_fii_param_3];
	ld.param.u64 	%rd5, [_Z41compute_guided_filter_coefficients_kernelPKfS0_S0_S0_PfS1_fii_param_4];
	ld.param.u64 	%rd6, [_Z41compute_guided_filter_coefficients_kernelPKfS0_S0_S0_PfS1_fii_param_5];
	ld.param.f32 	%f1, [_Z41compute_guided_filter_coefficients_kernelPKfS0_S0_S0_PfS1_fii_param_6];
	ld.param.u32 	%r3, [_Z41compute_guided_filter_coefficients_kernelPKfS0_S0_S0_PfS1_fii_param_7];
	ld.param.u32 	%r4, [_Z41compute_guided_filter_coefficients_kernelPKfS0_S0_S0_PfS1_fii_param_8];
	mov.u32 	%r6, %ctaid.x;
	mov.u32 	%r7, %ntid.x;
	mov.u32 	%r8, %tid.x;
	mad.lo.s32 	%r1, %r6, %r7, %r8;
	mov.u32 	%r9, %ctaid.y;
	mov.u32 	%r10, %ntid.y;
	mov.u32 	%r11, %tid.y;
	mad.lo.s32 	%r12, %r9, %r10, %r11;
	setp.ge.s32 	%p1, %r1, %r3;
	setp.ge.s32 	%p2, %r12, %r4;
	or.pred  	%p3, %p1, %p2;
	@%p3 bra 	$L__BB2_2;
	cvta.to.global.u64 	%rd7, %rd1;
	cvta.to.global.u64 	%rd8, %rd2;
	cvta.to.global.u64 	%rd9, %rd3;
	cvta.to.global.u64 	%rd10, %rd4;
	cvta.to.global.u64 	%rd11, %rd5;
	cvta.to.global.u64 	%rd12, %rd6;
	mad.lo.s32 	%r13, %r3, %r12, %r1;
	mul.wide.s32 	%rd13, %r13, 4;
	add.s64 	%rd14, %rd7, %rd13;
	ld.global.f32 	%f2, [%rd14];
	add.s64 	%rd15, %rd8, %rd13;
	ld.global.f32 	%f3, [%rd15];
	add.s64 	%rd16, %rd9, %rd13;
	ld.global.f32 	%f4, [%rd16];
	add.s64 	%rd17, %rd10, %rd13;
	ld.global.f32 	%f5, [%rd17];
	mul.f32 	%f6, %f2, %f2;
	sub.f32 	%f7, %f4, %f6;
	mul.f32 	%f8, %f2, %f3;
	sub.f32 	%f9, %f5, %f8;
	add.f32 	%f10, %f1, %f7;
	div.rn.f32 	%f11, %f9, %f10;
	add.s64 	%rd18, %rd11, %rd13;
	st.global.f32 	[%rd18], %f11;
	mul.f32 	%f12, %f2, %f11;
	sub.f32 	%f13, %f3, %f12;
	add.s64 	%rd19, %rd12, %rd13;
	st.global.f32 	[%rd19], %f13;
$L__BB2_2:
	ret;

}
	// .globl	_Z26apply_guided_filter_kernelPKfS0_S0_Pfii
.visible .entry _Z26apply_guided_filter_kernelPKfS0_S0_Pfii(
	.param .u64 .ptr .align 1 _Z26apply_guided_filter_kernelPKfS0_S0_Pfii_param_0,
	.param .u64 .ptr .align 1 _Z26apply_guided_filter_kernelPKfS0_S0_Pfii_param_1,
	.param .u64 .ptr .align 1 _Z26apply_guided_filter_kernelPKfS0_S0_Pfii_param_2,
	.param .u64 .ptr .align 1 _Z26apply_guided_filter_kernelPKfS0_S0_Pfii_param_3,
	.param .u32 _Z26apply_guided_filter_kernelPKfS0_S0_Pfii_param_4,
	.param .u32 _Z26apply_guided_filter_kernelPKfS0_S0_Pfii_param_5
)
{
	.reg .pred 	%p<4>;
	.reg .b32 	%r<14>;
	.reg .b32 	%f<5>;
	.reg .b64 	%rd<14>;

	ld.param.u64 	%rd1, [_Z26apply_guided_filter_kernelPKfS0_S0_Pfii_param_0];
	ld.param.u64 	%rd2, [_Z26apply_guided_filter_kernelPKfS0_S0_Pfii_param_1];
	ld.param.u64 	%rd3, [_Z26apply_guided_filter_kernelPKfS0_S0_Pfii_param_2];
	ld.param.u64 	%rd4, [_Z26apply_guided_filter_kernelPKfS0_S0_Pfii_param_3];
	ld.param.u32 	%r3, [_Z26apply_guided_filter_kernelPKfS0_S0_Pfii_param_4];
	ld.param.u32 	%r4, [_Z26apply_guided_filter_kernelPKfS0_S0_Pfii_param_5];
	mov.u32 	%r6, %ctaid.x;
	mov.u32 	%r7, %ntid.x;
	mov.u32 	%r8, %tid.x;
	mad.lo.s32 	%r1, %r6, %r7, %r8;
	mov.u32 	%r9, %ctaid.y;
	mov.u32 	%r10, %ntid.y;
	mov.u32 	%r11, %tid.y;
	mad.lo.s32 	%r12, %r9, %r10, %r11;
	setp.ge.s32 	%p1, %r1, %r3;
	setp.ge.s32 	%p2, %r12, %r4;
	or.pred  	%p3, %p1, %p2;
	@%p3 bra 	$L__BB3_2;
	cvta.to.global.u64 	%rd5, %rd2;
	cvta.to.global.u64 	%rd6, %rd1;
	cvta.to.global.u64 	%rd7, %rd3;
	cvta.to.global.u64 	%rd8, %rd4;
	mad.lo.s32 	%r13, %r3, %r12, %r1;
	mul.wide.s32 	%rd9, %r13, 4;
	add.s64 	%rd10, %rd5, %rd9;
	ld.global.f32 	%f1, [%rd10];
	add.s64 	%rd11, %rd6, %rd9;
	ld.global.f32 	%f2, [%rd11];
	add.s64 	%rd12, %rd7, %rd9;
	ld.global.f32 	%f3, [%rd12];
	fma.rn.f32 	%f4, %f1, %f2, %f3;
	add.s64 	%rd13, %rd8, %rd9;
	st.global.f32 	[%rd13], %f4;
$L__BB3_2:
	ret;

}
	// .globl	elementwise_multiply_kernel
.visible .entry elementwise_multiply_kernel(
	.param .u64 .ptr .align 1 elementwise_multiply_kernel_param_0,
	.param .u64 .ptr .align 1 elementwise_multiply_kernel_param_1,
	.param .u64 .ptr .align 1 elementwise_multiply_kernel_param_2,
	.param .u32 elementwise_multiply_kernel_param_3
)
{
	.reg .pred 	%p<2>;
	.reg .b32 	%r<6>;
	.reg .b32 	%f<4>;
	.reg .b64 	%rd<11>;

	ld.param.u64 	%rd1, [elementwise_multiply_kernel_param_0];
	ld.param.u64 	%rd2, [elementwise_multiply_kernel_param_1];
	ld.param.u64 	%rd3, [elementwise_multiply_kernel_param_2];
	ld.param.u32 	%r2, [elementwise_multiply_kernel_param_3];
	mov.u32 	%r3, %ctaid.x;
	mov.u32 	%r4, %ntid.x;
	mov.u32 	%r5, %tid.x;
	mad.lo.s32 	%r1, %r3, %r4, %r5;
	setp.ge.s32 	%p1, %r1, %r2;
	@%p1 bra 	$L__BB4_2;
	cvta.to.global.u64 	%rd4, %rd1;
	cvta.to.global.u64 	%rd5, %rd2;
	cvta.to.global.u64 	%rd6, %rd3;
	mul.wide.s32 	%rd7, %r1, 4;
	add.s64 	%rd8, %rd4, %rd7;
	ld.global.f32 	%f1, [%rd8];
	add.s64 	%rd9, %rd5, %rd7;
	ld.global.f32 	%f2, [%rd9];
	mul.f32 	%f3, %f1, %f2;
	add.s64 	%rd10, %rd6, %rd7;
	st.global.f32 	[%rd10], %f3;
$L__BB4_2:
	ret;

}


// ===== COMPILED SASS (sm_100) =====

	.target	sm_100

	.elftype	@"ET_EXEC"


//--------------------- .note.nv.tkinfo           --------------------------
	.section	.note.nv.tkinfo,"",@"SHT_NOTE"
	.sectionflags	@"SHF_NOTE_NV_TKINFO"
	.tkinfo
        /*0018*/ 	.word	0x00000002
        /*0030*/ 	.string	""
        /*0030*/ 	.string	"ptxas"
        /*0030*/ 	.string	"Cuda compilation tools, release 13.0, V13.0.88"
        /*0030*/ 	.string	"Build cuda_13.0.r13.0/compiler.36424714_0"
        /*0030*/ 	.string	"-arch sm_100 -m 64 "



//--------------------- .note.nv.cuinfo           --------------------------
	.section	.note.nv.cuinfo,"",@"SHT_NOTE"
	.sectionflags	@"SHF_NOTE_NV_CUINFO"
        /*0018*/ 	.short	0x0002
        /*001a*/ 	.short	0x0064
        /*001c*/ 	.short	0x0082
	.zero		2


//--------------------- .nv.info                  --------------------------
	.section	.nv.info,"",@"SHT_CUDA_INFO"
	.align	4


	//----- nvinfo : EIATTR_REGCOUNT
	.align		4
        /*0000*/ 	.byte	0x04, 0x2f
        /*0002*/ 	.short	(.L_1 - .L_0)
	.align		4
.L_0:
        /*0004*/ 	.word	index@(_Z28box_filter_horizontal_kernelPKfPfiii)
        /*0008*/ 	.word	0x0000001a


	//----- nvinfo : EIATTR_FRAME_SIZE
	.align		4
.L_1:
        /*000c*/ 	.byte	0x04, 0x11
        /*000e*/ 	.short	(.L_3 - .L_2)
	.align		4
.L_2:
        /*0010*/ 	.word	index@($__internal_2_$__cuda_sm3x_div_rn_noftz_f32_slowpath)
        /*0014*/ 	.word	0x00000000


	//----- nvinfo : EIATTR_FRAME_SIZE
	.align		4
.L_3:
        /*0018*/ 	.byte	0x04, 0x11
        /*001a*/ 	.short	(.L_5 - .L_4)
	.align		4
.L_4:
        /*001c*/ 	.word	index@(_Z28box_filter_horizontal_kernelPKfPfiii)
        /*0020*/ 	.word	0x00000000


	//----- nvinfo : EIATTR_REGCOUNT
	.align		4
.L_5:
        /*0024*/ 	.byte	0x04, 0x2f
        /*0026*/ 	.short	(.L_7 - .L_6)
	.align		4
.L_6:
        /*0028*/ 	.word	index@(_Z26box_filter_vertical_kernelPKfPfiii)
        /*002c*/ 	.word	0x0000001a


	//----- nvinfo : EIATTR_FRAME_SIZE
	.align		4
.L_7:
        /*0030*/ 	.byte	0x04, 0x11
        /*0032*/ 	.short	(.L_9 - .L_8)
	.align		4
.L_8:
        /*0034*/ 	.word	index@($__internal_1_$__cuda_sm3x_div_rn_noftz_f32_slowpath)
        /*0038*/ 	.word	0x00000000


	//----- nvinfo : EIATTR_FRAME_SIZE
	.align		4
.L_9:
        /*003c*/ 	.byte	0x04, 0x11
        /*003e*/ 	.short	(.L_11 - .L_10)
	.align		4
.L_10:
        /*0040*/ 	.word	index@(_Z26box_filter_vertical_kernelPKfPfiii)
        /*0044*/ 	.word	0x00000000


	//----- nvinfo : EIATTR_REGCOUNT
	.align		4
.L_11:
        /*0048*/ 	.byte	0x04, 0x2f
        /*004a*/ 	.short	(.L_13 - .L_12)
	.align		4
.L_12:
        /*004c*/ 	.word	index@(_Z41compute_guided_filter_coefficients_kernelPKfS0_S0_S0_PfS1_fii)
        /*0050*/ 	.word	0x00000012


	//----- nvinfo : EIATTR_FRAME_SIZE
	.align		4
.L_13:
        /*0054*/ 	.byte	0x04, 0x11
        /*0056*/ 	.short	(.L_15 - .L_14)
	.align		4
.L_14:
        /*0058*/ 	.word	index@($__internal_0_$__cuda_sm3x_div_rn_noftz_f32_slowpath)
        /*005c*/ 	.word	0x00000000


	//----- nvinfo : EIATTR_FRAME_SIZE
	.align		4
.L_15:
        /*0060*/ 	.byte	0x04, 0x11
        /*0062*/ 	.short	(.L_17 - .L_16)
	.align		4
.L_16:
        /*0064*/ 	.word	index@(_Z41compute_guided_filter_coefficients_kernelPKfS0_S0_S0_PfS1_fii)
        /*0068*/ 	.word	0x00000000


	//----- nvinfo : EIATTR_REGCOUNT
	.align		4
.L_17:
        /*006c*/ 	.byte	0x04, 0x2f
        /*006e*/ 	.short	(.L_19 - .L_18)
	.align		4
.L_18:
        /*0070*/ 	.word	index@(_Z26apply_guided_filter_kernelPKfS0_S0_Pfii)
        /*0074*/ 	.word	0x0000000e


	//----- nvinfo : EIATTR_FRAME_SIZE
	.align		4
.L_19:
        /*0078*/ 	.byte	0x04, 0x11
        /*007a*/ 	.short	(.L_21 - .L_20)
	.align		4
.L_20:
        /*007c*/ 	.word	index@(_Z26apply_guided_filter_kernelPKfS0_S0_Pfii)
        /*0080*/ 	.word	0x00000000


	//----- nvinfo : EIATTR_REGCOUNT
	.align		4
.L_21:
        /*0084*/ 	.byte	0x04, 0x2f
        /*0086*/ 	.short	(.L_23 - .L_22)
	.align		4
.L_22:
        /*0088*/ 	.word	index@(elementwise_multiply_kernel)
        /*008c*/ 	.word	0x0000000c


	//----- nvinfo : EIATTR_FRAME_SIZE
	.align		4
.L_23:
        /*0090*/ 	.byte	0x04, 0x11
        /*0092*/ 	.short	(.L_25 - .L_24)
	.align		4
.L_24:
        /*0094*/ 	.word	index@(elementwise_multiply_kernel)
        /*0098*/ 	.word	0x00000000


	//----- nvinfo : EIATTR_MIN_STACK_SIZE
	.align		4
.L_25:
        /*009c*/ 	.byte	0x04, 0x12
        /*009e*/ 	.short	(.L_27 - .L_26)
	.align		4
.L_26:
        /*00a0*/ 	.word	index@(elementwise_multiply_kernel)
        /*00a4*/ 	.word	0x00000000


	//----- nvinfo : EIATTR_MIN_STACK_SIZE
	.align		4
.L_27:
        /*00a8*/ 	.byte	0x04, 0x12
        /*00aa*/ 	.short	(.L_29 - .L_28)
	.align		4
.L_28:
        /*00ac*/ 	.word	index@(_Z26apply_guided_filter_kernelPKfS0_S0_Pfii)
        /*00b0*/ 	.word	0x00000000


	//----- nvinfo : EIATTR_MIN_STACK_SIZE
	.align		4
.L_29:
        /*00b4*/ 	.byte	0x04, 0x12
        /*00b6*/ 	.short	(.L_31 - .L_30)
	.align		4
.L_30:
        /*00b8*/ 	.word	index@(_Z41compute_guided_filter_coefficients_kernelPKfS0_S0_S0_PfS1_fii)
        /*00bc*/ 	.word	0x00000000


	//----- nvinfo : EIATTR_MIN_STACK_SIZE
	.align		4
.L_31:
        /*00c0*/ 	.byte	0x04, 0x12
        /*00c2*/ 	.short	(.L_33 - .L_32)
	.align		4
.L_32:
        /*00c4*/ 	.word	index@(_Z26box_filter_vertical_kernelPKfPfiii)
        /*00c8*/ 	.word	0x00000000


	//----- nvinfo : EIATTR_MIN_STACK_SIZE
	.align		4
.L_33:
        /*00cc*/ 	.byte	0x04, 0x12
        /*00ce*/ 	.short	(.L_35 - .L_34)
	.align		4
.L_34:
        /*00d0*/ 	.word	index@(_Z28box_filter_horizontal_kernelPKfPfiii)
        /*00d4*/ 	.word	0x00000000
.L_35:


//--------------------- .nv.compat                --------------------------
	.section	.nv.compat,"",@"SHT_CUDA_COMPAT_INFO"
	.align	4
        /*0000*/ 	.byte	0x02, 0x09, 0x00, 0x00, 0x02, 0x02, 0x01, 0x00, 0x02, 0x05, 0x05, 0x00, 0x03, 0x07, 0x01, 0x01
        /*0010*/ 	.byte	0x02, 0x03, 0x00, 0x00, 0x02, 0x06, 0x01, 0x00, 0x04, 0x0b, 0x08, 0x00, 0x01, 0x00, 0x00, 0x00
        /*0020*/ 	.byte	0x00, 0x00, 0x00, 0x00


//--------------------- .nv.info.elementwise_multiply_kernel --------------------------
	.section	.nv.info.elementwise_multiply_kernel,"",@"SHT_CUDA_INFO"
	.sectionflags	@""
	.align	4


	//----- nvinfo : EIATTR_CUDA_API_VERSION
	.align		4
        /*0000*/ 	.byte	0x04, 0x37
        /*0002*/ 	.short	(.L_37 - .L_36)
.L_36:
        /*0004*/ 	.word	0x00000082


	//----- nvinfo : EIATTR_KPARAM_INFO
	.align		4
.L_37:
        /*0008*/ 	.byte	0x04, 0x17
        /*000a*/ 	.short	(.L_39 - .L_38)
.L_38:
        /*000c*/ 	.word	0x00000000
        /*0010*/ 	.short	0x0003
        /*0012*/ 	.short	0x0018
        /*0014*/ 	.byte	0x00, 0xf0, 0x11, 0x00


	//----- nvinfo : EIATTR_KPARAM_INFO
	.align		4
.L_39:
        /*0018*/ 	.byte	0x04, 0x17
        /*001a*/ 	.short	(.L_41 - .L_40)
.L_40:
        /*001c*/ 	.word	0x00000000
        /*0020*/ 	.short	0x0002
        /*0022*/ 	.short	0x0010
        /*0024*/ 	.byte	0x00, 0xf5, 0x21, 0x00


	//----- nvinfo : EIATTR_KPARAM_INFO
	.align		4
.L_41:
        /*0028*/ 	.byte	0x04, 0x17
        /*002a*/ 	.short	(.L_43 - .L_42)
.L_42:
        /*002c*/ 	.word	0x00000000
        /*0030*/ 	.short	0x0001
        /*0032*/ 	.short	0x0008
        /*0034*/ 	.byte	0x00, 0xf5, 0x21, 0x00


	//----- nvinfo : EIATTR_KPARAM_INFO
	.align		4
.L_43:
        /*0038*/ 	.byte	0x04, 0x17
        /*003a*/ 	.short	(.L_45 - .L_44)
.L_44:
        /*003c*/ 	.word	0x00000000
        /*0040*/ 	.short	0x0000
        /*0042*/ 	.short	0x0000
        /*0044*/ 	.byte	0x00, 0xf5, 0x21, 0x00


	//----- nvinfo : EIATTR_SPARSE_MMA_MASK
	.align		4
.L_45:
        /*0048*/ 	.byte	0x03, 0x50
        /*004a*/ 	.short	0x0000


	//----- nvinfo : EIATTR_MAXREG_COUNT
	.align		4
        /*004c*/ 	.byte	0x03, 0x1b
        /*004e*/ 	.short	0x00ff


	//----- nvinfo : EIATTR_MERCURY_ISA_VERSION
	.align		4
        /*0050*/ 	.byte	0x03, 0x5f
        /*0052*/ 	.short	0x0101


	//----- nvinfo : EIATTR_VRC_CTA_INIT_COUNT
	.align		4
        /*0054*/ 	.byte	0x02, 0x4a
	.zero		1
	.zero		1


	//----- nvinfo : EIATTR_EXIT_INSTR_OFFSETS
	.align		4
        /*0058*/ 	.byte	0x04, 0x1c
        /*005a*/ 	.short	(.L_47 - .L_46)


	//   ....[0]....
.L_46:
        /*005c*/ 	.word	0x00000070


	//   ....[1]....
        /*0060*/ 	.word	0x00000130


	//----- nvinfo : EIATTR_CBANK_PARAM_SIZE
	.align		4
.L_47:
        /*0064*/ 	.byte	0x03, 0x19
        /*0066*/ 	.short	0x001c


	//----- nvinfo : EIATTR_PARAM_CBANK
	.align		4
        /*0068*/ 	.byte	0x04, 0x0a
        /*006a*/ 	.short	(.L_49 - .L_48)
	.align		4
.L_48:
        /*006c*/ 	.word	index@(.nv.constant0.elementwise_multiply_kernel)
        /*0070*/ 	.short	0x0380
        /*0072*/ 	.short	0x001c


	//----- nvinfo : EIATTR_SW_WAR
	.align		4
.L_49:
        /*0074*/ 	.byte	0x04, 0x36
        /*0076*/ 	.short	(.L_51 - .L_50)
.L_50:
        /*0078*/ 	.word	0x00000008
.L_51:


//--------------------- .nv.info._Z26apply_guided_filter_kernelPKfS0_S0_Pfii --------------------------
	.section	.nv.info._Z26apply_guided_filter_kernelPKfS0_S0_Pfii,"",@"SHT_CUDA_INFO"
	.sectionflags	@""
	.align	4


	//----- nvinfo : EIATTR_CUDA_API_VERSION
	.align		4
        /*0000*/ 	.byte	0x04, 0x37
        /*0002*/ 	.short	(.L_53 - .L_52)
.L_52:
        /*0004*/ 	.word	0x00000082


	//----- nvinfo : EIATTR_KPARAM_INFO
	.align		4
.L_53:
        /*0008*/ 	.byte	0x04, 0x17
        /*000a*/ 	.short	(.L_55 - .L_54)
.L_54:
        /*000c*/ 	.word	0x00000000
        /*0010*/ 	.short	0x0005
        /*0012*/ 	.short	0x0024
        /*0014*/ 	.byte	0x00, 0xf0, 0x11, 0x00


	//----- nvinfo : EIATTR_KPARAM_INFO
	.align		4
.L_55:
        /*0018*/ 	.byte	0x04, 0x17
        /*001a*/ 	.short	(.L_57 - .L_56)
.L_56:
        /*001c*/ 	.word	0x00000000
        /*0020*/ 	.short	0x0004
        /*0022*/ 	.short	0x0020
        /*0024*/ 	.byte	0x00, 0xf0, 0x11, 0x00


	//----- nvinfo : EIATTR_KPARAM_INFO
	.align		4
.L_57:
        /*0028*/ 	.byte	0x04, 0x17
        /*002a*/ 	.short	(.L_59 - .L_58)
.L_58:
        /*002c*/ 	.word	0x00000000
        /*0030*/ 	.short	0x0003
        /*0032*/ 	.short	0x0018
        /*0034*/ 	.byte	0x00, 0xf5, 0x21, 0x00


	//----- nvinfo : EIATTR_KPARAM_INFO
	.align		4
.L_59:
        /*0038*/ 	.byte	0x04, 0x17
        /*003a*/ 	.short	(.L_61 - .L_60)
.L_60:
        /*003c*/ 	.word	0x00000000
        /*0040*/ 	.short	0x0002
        /*0042*/ 	.short	0x0010
        /*0044*/ 	.byte	0x00, 0xf5, 0x21, 0x00


	//----- nvinfo : EIATTR_KPARAM_INFO
	.align		4
.L_61:
        /*0048*/ 	.byte	0x04, 0x17
        /*004a*/ 	.short	(.L_63 - .L_62)
.L_62:
        /*004c*/ 	.word	0x00000000
        /*0050*/ 	.short	0x0001
        /*0052*/ 	.short	0x0008
        /*0054*/ 	.byte	0x00, 0xf5, 0x21, 0x00


	//----- nvinfo : EIATTR_KPARAM_INFO
	.align		4
.L_63:
        /*0058*/ 	.byte	0x04, 0x17
        /*005a*/ 	.short	(.L_65 - .L_64)
.L_64:
        /*005c*/ 	.word	0x00000000
        /*0060*/ 	.short	0x0000
        /*0062*/ 	.short	0x0000
        /*0064*/ 	.byte	0x00, 0xf5, 0x21, 0x00


	//----- nvinfo : EIATTR_SPARSE_MMA_MASK
	.align		4
.L_65:
        /*0068*/ 	.byte	0x03, 0x50
        /*006a*/ 	.short	0x0000


	//----- nvinfo : EIATTR_MAXREG_COUNT
	.align		4
        /*006c*/ 	.byte	0x03, 0x1b
        /*006e*/ 	.short	0x00ff


	//----- nvinfo : EIATTR_MERCURY_ISA_VERSION
	.align		4
        /*0070*/ 	.byte	0x03, 0x5f
        /*0072*/ 	.short	0x0101


	//----- nvinfo : EIATTR_VRC_CTA_INIT_COUNT
	.align		4
        /*0074*/ 	.byte	0x02, 0x4a
	.zero		1
	.zero		1


	//----- nvinfo : EIATTR_EXIT_INSTR_OFFSETS
	.align		4
        /*0078*/ 	.byte	0x04, 0x1c
        /*007a*/ 	.short	(.L_67 - .L_66)


	//   ....[0]....
.L_66:
        /*007c*/ 	.word	0x000000c0


	//   ....[1]....
        /*0080*/ 	.word	0x000001c0


	//----- nvinfo : EIATTR_CBANK_PARAM_SIZE
	.align		4
.L_67:
        /*0084*/ 	.byte	0x03, 0x19
        /*0086*/ 	.short	0x0028


	//----- nvinfo : EIATTR_PARAM_CBANK
	.align		4
        /*0088*/ 	.byte	0x04, 0x0a
        /*008a*/ 	.short	(.L_69 - .L_68)
	.align		4
.L_68:
        /*008c*/ 	.word	index@(.nv.constant0._Z26apply_guided_filter_kernelPKfS0_S0_Pfii)
        /*0090*/ 	.short	0x0380
        /*0092*/ 	.short	0x0028


	//----- nvinfo : EIATTR_SW_WAR
	.align		4
.L_69:
        /*0094*/ 	.byte	0x04, 0x36
        /*0096*/ 	.short	(.L_71 - .L_70)
.L_70:
        /*0098*/ 	.word	0x00000008
.L_71:


//--------------------- .nv.info._Z41compute_guided_filter_coefficients_kernelPKfS0_S0_S0_PfS1_fii --------------------------
	.section	.nv.info._Z41compute_guided_filter_coefficients_kernelPKfS0_S0_S0_PfS1_fii,"",@"SHT_CUDA_INFO"
	.sectionflags	@""
	.align	4


	//----- nvinfo : EIATTR_CUDA_API_VERSION
	.align		4
        /*0000*/ 	.byte	0x04, 0x37
        /*0002*/ 	.short	(.L_73 - .L_72)
.L_72:
        /*0004*/ 	.word	0x00000082


	//----- nvinfo : EIATTR_KPARAM_INFO
	.align		4
.L_73:
        /*0008*/ 	.byte	0x04, 0x17
        /*000a*/ 	.short	(.L_75 - .L_74)
.L_74:
        /*000c*/ 	.word	0x00000000
        /*0010*/ 	.short	0x0008
        /*0012*/ 	.short	0x0038
        /*0014*/ 	.byte	0x00, 0xf0, 0x11, 0x00


	//----- nvinfo : EIATTR_KPARAM_INFO
	.align		4
.L_75:
        /*0018*/ 	.byte	0x04, 0x17
        /*001a*/ 	.short	(.L_77 - .L_76)
.L_76:
        /*001c*/ 	.word	0x00000000
        /*0020*/ 	.short	0x0007
        /*0022*/ 	.short	0x0034
        /*0024*/ 	.byte	0x00, 0xf0, 0x11, 0x00


	//----- nvinfo : EIATTR_KPARAM_INFO
	.align		4
.L_77:
        /*0028*/ 	.byte	0x04, 0x17
        /*002a*/ 	.short	(.L_79 - .L_78)
.L_78:
        /*002c*/ 	.word	0x00000000
        /*0030*/ 	.short	0x0006
        /*0032*/ 	.short	0x0030
        /*0034*/ 	.byte	0x00, 0xf0, 0x11, 0x00


	//----- nvinfo : EIATTR_KPARAM_INFO
	.align		4
.L_79:
        /*0038*/ 	.byte	0x04, 0x17
        /*003a*/ 	.short	(.L_81 - .L_80)
.L_80:
        /*003c*/ 	.word	0x00000000
        /*0040*/ 	.short	0x0005
        /*0042*/ 	.short	0x0028
        /*0044*/ 	.byte	0x00, 0xf5, 0x21, 0x00


	//----- nvinfo : EIATTR_KPARAM_INFO
	.align		4
.L_81:
        /*0048*/ 	.byte	0x04, 0x17
        /*004a*/ 	.short	(.L_83 - .L_82)
.L_82:
        /*004c*/ 	.word	0x00000000
        /*0050*/ 	.short	0x0004
        /*0052*/ 	.short	0x0020
        /*0054*/ 	.byte	0x00, 0xf5, 0x21, 0x00


	//----- nvinfo : EIATTR_KPARAM_INFO
	.align		4
.L_83:
        /*0058*/ 	.byte	0x04, 0x17
        /*005a*/ 	.short	(.L_85 - .L_84)
.L_84:
        /*005c*/ 	.word	0x00000000
        /*0060*/ 	.short	0x0003
        /*0062*/ 	.short	0x0018
        /*0064*/ 	.byte	0x00, 0xf5, 0x21, 0x00


	//----- nvinfo : EIATTR_KPARAM_INFO
	.align		4
.L_85:
        /*0068*/ 	.byte	0x04, 0x17
        /*006a*/ 	.short	(.L_87 - .L_86)
.L_86:
        /*006c*/ 	.word	0x00000000
        /*0070*/ 	.short	0x0002
        /*0072*/ 	.short	0x0010
        /*0074*/ 	.byte	0x00, 0xf5, 0x21, 0x00


	//----- nvinfo : EIATTR_KPARAM_INFO
	.align		4
.L_87:
        /*0078*/ 	.byte	0x04, 0x17
        /*007a*/ 	.short	(.L_89 - .L_88)
.L_88:
        /*007c*/ 	.word	0x00000000
        /*0080*/ 	.short	0x0001
        /*0082*/ 	.short	0x0008
        /*0084*/ 	.byte	0x00, 0xf5, 0x21, 0x00


	//----- nvinfo : EIATTR_KPARAM_INFO
	.align		4
.L_89:
        /*0088*/ 	.byte	0x04, 0x17
        /*008a*/ 	.short	(.L_91 - .L_90)
.L_90:
        /*008c*/ 	.word	0x00000000
        /*0090*/ 	.short	0x0000
        /*0092*/ 	.short	0x0000
        /*0094*/ 	.byte	0x00, 0xf5, 0x21, 0x00


	//----- nvinfo : EIATTR_SPARSE_MMA_MASK
	.align		4
.L_91:
        /*0098*/ 	.byte	0x03, 0x50
        /*009a*/ 	.short	0x0000


	//----- nvinfo : EIATTR_MAXREG_COUNT
	.align		4
        /*009c*/ 	.byte	0x03, 0x1b
        /*009e*/ 	.short	0x00ff


	//----- nvinfo : EIATTR_MERCURY_ISA_VERSION
	.align		4
        /*00a0*/ 	.byte	0x03, 0x5f
        /*00a2*/ 	.short	0x0101


	//----- nvinfo : EIATTR_VRC_CTA_INIT_COUNT
	.align		4
        /*00a4*/ 	.byte	0x02, 0x4a
	.zero		1
	.zero		1


	//----- nvinfo : EIATTR_EXIT_INSTR_OFFSETS
	.align		4
        /*00a8*/ 	.byte	0x04, 0x1c
        /*00aa*/ 	.short	(.L_93 - .L_92)


	//   ....[0]....
.L_92:
        /*00ac*/ 	.word	0x000000d0


	//   ....[1]....
        /*00b0*/ 	.word	0x00000340


	//----- nvinfo : EIATTR_CRS_STACK_SIZE
	.align		4
.L_93:
        /*00b4*/ 	.byte	0x04, 0x1e
        /*00b6*/ 	.short	(.L_95 - .L_94)
.L_94:
        /*00b8*/ 	.word	0x00000000


	//----- nvinfo : EIATTR_CBANK_PARAM_SIZE
	.align		4
.L_95:
        /*00bc*/ 	.byte	0x03, 0x19
        /*00be*/ 	.short	0x003c


	//----- nvinfo : EIATTR_PARAM_CBANK
	.align		4
        /*00c0*/ 	.byte	0x04, 0x0a
        /*00c2*/ 	.short	(.L_97 - .L_96)
	.align		4
.L_96:
        /*00c4*/ 	.word	index@(.nv.constant0._Z41compute_guided_filter_coefficients_kernelPKfS0_S0_S0_PfS1_fii)
        /*00c8*/ 	.short	0x0380
        /*00ca*/ 	.short	0x003c


	//----- nvinfo : EIATTR_SW_WAR
	.align		4
.L_97:
        /*00cc*/ 	.byte	0x04, 0x36
        /*00ce*/ 	.short	(.L_99 - .L_98)
.L_98:
        /*00d0*/ 	.word	0x00000008
.L_99:


//--------------------- .nv.info._Z26box_filter_vertical_kernelPKfPfiii --------------------------
	.section	.nv.info._Z26box_filter_vertical_kernelPKfPfiii,"",@"SHT_CUDA_INFO"
	.sectionflags	@""
	.align	4


	//----- nvinfo : EIATTR_CUDA_API_VERSION
	.align		4
        /*0000*/ 	.byte	0x04, 0x37
        /*0002*/ 	.short	(.L_101 - .L_100)
.L_100:
        /*0004*/ 	.word	0x00000082


	//----- nvinfo : EIATTR_KPARAM_INFO
	.align		4
.L_101:
        /*0008*/ 	.byte	0x04, 0x17
        /*000a*/ 	.short	(.L_103 - .L_102)
.L_102:
        /*000c*/ 	.word	0x00000000
        /*0010*/ 	.short	0x0004
        /*0012*/ 	.short	0x0018
        /*0014*/ 	.byte	0x00, 0xf0, 0x11, 0x00


	//----- nvinfo : EIATTR_KPARAM_INFO
	.align		4
.L_103:
        /*0018*/ 	.byte	0x04, 0x17
        /*001a*/ 	.short	(.L_105 - .L_104)
.L_104:
        /*001c*/ 	.word	0x00000000
        /*0020*/ 	.short	0x0003
        /*0022*/ 	.short	0x0014
        /*0024*/ 	.byte	0x00, 0xf0, 0x11, 0x00


	//----- nvinfo : EIATTR_KPARAM_INFO
	.align		4
.L_105:
        /*0028*/ 	.byte	0x04, 0x17
        /*002a*/ 	.short	(.L_107 - .L_106)
.L_106:
        /*002c*/ 	.word	0x00000000
        /*0030*/ 	.short	0x0002
        /*0032*/ 	.short	0x0010
        /*0034*/ 	.byte	0x00, 0xf0, 0x11, 0x00


	//----- nvinfo : EIATTR_KPARAM_INFO
	.align		4
.L_107:
        /*0038*/ 	.byte	0x04, 0x17
        /*003a*/ 	.short	(.L_109 - .L_108)
.L_108:
        /*003c*/ 	.word	0x00000000
        /*0040*/ 	.short	0x0001
        /*0042*/ 	.short	0x0008
        /*0044*/ 	.byte	0x00, 0xf5, 0x21, 0x00


	//----- nvinfo : EIATTR_KPARAM_INFO
	.align		4
.L_109:
        /*0048*/ 	.byte	0x04, 0x17
        /*004a*/ 	.short	(.L_111 - .L_110)
.L_110:
        /*004c*/ 	.word	0x00000000
        /*0050*/ 	.short	0x0000
        /*0052*/ 	.short	0x0000
        /*0054*/ 	.byte	0x00, 0xf5, 0x21, 0x00


	//----- nvinfo : EIATTR_SPARSE_MMA_MASK
	.align		4
.L_111:
        /*0058*/ 	.byte	0x03, 0x50
        /*005a*/ 	.short	0x0000


	//----- nvinfo : EIATTR_MAXREG_COUNT
	.align		4
        /*005c*/ 	.byte	0x03, 0x1b
        /*005e*/ 	.short	0x00ff


	//----- nvinfo : EIATTR_NUM_BARRIERS
	.align		4
        /*0060*/ 	.byte	0x02, 0x4c
        /*0062*/ 	.byte	0x01
	.zero		1


	//----- nvinfo : EIATTR_MERCURY_ISA_VERSION
	.align		4
        /*0064*/ 	.byte	0x03, 0x5f
        /*0066*/ 	.short	0x0101


	//----- nvinfo : EIATTR_VRC_CTA_INIT_COUNT
	.align		4
        /*0068*/ 	.byte	0x02, 0x4a
	.zero		1
	.zero		1


	//----- nvinfo : EIATTR_EXIT_INSTR_OFFSETS
	.align		4
        /*006c*/ 	.byte	0x04, 0x1c
        /*006e*/ 	.short	(.L_113 - .L_112)


	//   ....[0]....
.L_112:
        /*0070*/ 	.word	0x00000070


	//   ....[1]....
        /*0074*/ 	.word	0x000001f0


	//   ....[2]....
        /*0078*/ 	.word	0x00000c80


	//----- nvinfo : EIATTR_CRS_STACK_SIZE
	.align		4
.L_113:
        /*007c*/ 	.byte	0x04, 0x1e
        /*007e*/ 	.short	(.L_115 - .L_114)
.L_114:
        /*0080*/ 	.word	0x00000000


	//----- nvinfo : EIATTR_CBANK_PARAM_SIZE
	.align		4
.L_115:
        /*0084*/ 	.byte	0x03, 0x19
        /*0086*/ 	.short	0x001c


	//----- nvinfo : EIATTR_PARAM_CBANK
	.align		4
        /*0088*/ 	.byte	0x04, 0x0a
        /*008a*/ 	.short	(.L_117 - .L_116)
	.align		4
.L_116:
        /*008c*/ 	.word	index@(.nv.constant0._Z26box_filter_vertical_kernelPKfPfiii)
        /*0090*/ 	.short	0x0380
        /*0092*/ 	.short	0x001c


	//----- nvinfo : EIATTR_SW_WAR
	.align		4
.L_117:
        /*0094*/ 	.byte	0x04, 0x36
        /*0096*/ 	.short	(.L_119 - .L_118)
.L_118:
        /*0098*/ 	.word	0x00000008
.L_119:


//--------------------- .nv.info._Z28box_filter_horizontal_kernelPKfPfiii --------------------------
	.section	.nv.info._Z28box_filter_horizontal_kernelPKfPfiii,"",@"SHT_CUDA_INFO"
	.sectionflags	@""
	.align	4


	//----- nvinfo : EIATTR_CUDA_API_VERSION
	.align		4
        /*0000*/ 	.byte	0x04, 0x37
        /*0002*/ 	.short	(.L_121 - .L_120)
.L_120:
        /*0004*/ 	.word	0x00000082


	//----- nvinfo : EIATTR_KPARAM_INFO
	.align		4
.L_121:
        /*0008*/ 	.byte	0x04, 0x17
        /*000a*/ 	.short	(.L_123 - .L_122)
.L_122:
        /*000c*/ 	.word	0x00000000
        /*0010*/ 	.short	0x0004
        /*0012*/ 	.short	0x0018
        /*0014*/ 	.byte	0x00, 0xf0, 0x11, 0x00


	//----- nvinfo : EIATTR_KPARAM_INFO
	.align		4
.L_123:
        /*0018*/ 	.byte	0x04, 0x17
        /*001a*/ 	.short	(.L_125 - .L_124)
.L_124:
        /*001c*/ 	.word	0x00000000
        /*0020*/ 	.short	0x0003
        /*0022*/ 	.short	0x0014
        /*0024*/ 	.byte	0x00, 0xf0, 0x11, 0x00


	//----- nvinfo : EIATTR_KPARAM_INFO
	.align		4
.L_125:
        /*0028*/ 	.byte	0x04, 0x17
        /*002a*/ 	.short	(.L_127 - .L_126)
.L_126:
        /*002c*/ 	.word	0x00000000
        /*0030*/ 	.short	0x0002
        /*0032*/ 	.short	0x0010
        /*0034*/ 	.byte	0x00, 0xf0, 0x11, 0x00


	//----- nvinfo : EIATTR_KPARAM_INFO
	.align		4
.L_127:
        /*0038*/ 	.byte	0x04, 0x17
        /*003a*/ 	.short	(.L_129 - .L_128)
.L_128:
        /*003c*/ 	.word	0x00000000
        /*0040*/ 	.short	0x0001
        /*0042*/ 	.short	0x0008
        /*0044*/ 	.byte	0x00, 0xf5, 0x21, 0x00


	//----- nvinfo : EIATTR_KPARAM_INFO
	.align		4
.L_129:
        /*0048*/ 	.byte	0x04, 0x17
        /*004a*/ 	.short	(.L_131 - .L_130)
.L_130:
        /*004c*/ 	.word	0x00000000
        /*0050*/ 	.short	0x0000
        /*0052*/ 	.short	0x0000
        /*0054*/ 	.byte	0x00, 0xf5, 0x21, 0x00


	//----- nvinfo : EIATTR_SPARSE_MMA_MASK
	.align		4
.L_131:
        /*0058*/ 	.byte	0x03, 0x50
        /*005a*/ 	.short	0x0000


	//----- nvinfo : EIATTR_MAXREG_COUNT
	.align		4
        /*005c*/ 	.byte	0x03, 0x1b
        /*005e*/ 	.short	0x00ff


	//----- nvinfo : EIATTR_NUM_BARRIERS
	.align		4
        /*0060*/ 	.byte	0x02, 0x4c
        /*0062*/ 	.byte	0x01
	.zero		1


	//----- nvinfo : EIATTR_MERCURY_ISA_VERSION
	.align		4
        /*0064*/ 	.byte	0x03, 0x5f
        /*0066*/ 	.short	0x0101


	//----- nvinfo : EIATTR_VRC_CTA_INIT_COUNT
	.align		4
        /*0068*/ 	.byte	0x02, 0x4a
	.zero		1
	.zero		1


	//----- nvinfo : EIATTR_EXIT_INSTR_OFFSETS
	.align		4
        /*006c*/ 	.byte	0x04, 0x1c
        /*006e*/ 	.short	(.L_133 - .L_132)


	//   ....[0]....
.L_132:
        /*0070*/ 	.word	0x00000070


	//   ....[1]....
        /*0074*/ 	.word	0x000001f0


	//   ....[2]....
        /*0078*/ 	.word	0x00000c80


	//----- nvinfo : EIATTR_CRS_STACK_SIZE
	.align		4
.L_133:
        /*007c*/ 	.byte	0x04, 0x1e
        /*007e*/ 	.short	(.L_135 - .L_134)
.L_134:
        /*0080*/ 	.word	0x00000000


	//----- nvinfo : EIATTR_CBANK_PARAM_SIZE
	.align		4
.L_135:
        /*0084*/ 	.byte	0x03, 0x19
        /*0086*/ 	.short	0x001c


	//----- nvinfo : EIATTR_PARAM_CBANK
	.align		4
        /*0088*/ 	.byte	0x04, 0x0a
        /*008a*/ 	.short	(.L_137 - .L_136)
	.align		4
.L_136:
        /*008c*/ 	.word	index@(.nv.constant0._Z28box_filter_horizontal_kernelPKfPfiii)
        /*0090*/ 	.short	0x0380
        /*0092*/ 	.short	0x001c


	//----- nvinfo : EIATTR_SW_WAR
	.align		4
.L_137:
        /*0094*/ 	.byte	0x04, 0x36
        /*0096*/ 	.short	(.L_139 - .L_138)
.L_138:
        /*0098*/ 	.word	0x00000008
.L_139:


//--------------------- .nv.callgraph             --------------------------
	.section	.nv.callgraph,"",@"SHT_CUDA_CALLGRAPH"
	.align	4
	.sectionentsize	8
	.align		4
        /*0000*/ 	.word	0x00000000
	.align		4
        /*0004*/ 	.word	0xffffffff
	.align		4
        /*0008*/ 	.word	0x00000000
	.align		4
        /*000c*/ 	.word	0xfffffffe
	.align		4
        /*0010*/ 	.word	0x00000000
	.align		4
        /*0014*/ 	.word	0xfffffffd
	.align		4
        /*0018*/ 	.word	0x00000000
	.align		4
        /*001c*/ 	.word	0xfffffffc


//--------------------- .text.elementwise_multiply_kernel --------------------------
	.section	.text.elementwise_multiply_kernel,"ax",@progbits
	.align	128
        .global         elementwise_multiply_kernel
        .type           elementwise_multiply_kernel,@function
        .size           elementwise_multiply_kernel,(.L_x_77 - elementwise_multiply_kernel)
        .other          elementwise_multiply_kernel,@"STO_CUDA_ENTRY STV_DEFAULT"
elementwise_multiply_kernel:
.text.elementwise_multiply_kernel:
[----:B------:R-:W-:Y:S01]  /*0000*/  LDC R1, c[0x0][0x37c] ;  /* 0x0000df00ff017b82 */ /* 0x000fe20000000800 */
[----:B------:R-:W0:Y:S07]  /*0010*/  S2R R0, SR_TID.X ;  /* 0x0000000000007919 */ /* 0x000e2e0000002100 */
[----:B------:R-:W0:Y:S01]  /*0020*/  S2UR UR4, SR_CTAID.X ;  /* 0x00000000000479c3 */ /* 0x000e220000002500 */
[----:B------:R-:W1:Y:S07]  /*0030*/  LDCU UR5, c[0x0][0x398] ;  /* 0x00007300ff0577ac */ /* 0x000e6e0008000800 */
[----:B------:R-:W0:Y:S02]  /*0040*/  LDC R9, c[0x0][0x360] ;  /* 0x0000d800ff097b82 */ /* 0x000e240000000800 */
[----:B0-----:R-:W-:-:S05]  /*0050*/  IMAD R9, R9, UR4, R0 ;  /* 0x0000000409097c24 */ /* 0x001fca000f8e0200 */
[----:B-1----:R-:W-:-:S13]  /*0060*/  ISETP.GE.AND P0, PT, R9, UR5, PT ;  /* 0x0000000509007c0c */ /* 0x002fda000bf06270 */
[----:B------:R-:W-:Y:S05]  /*0070*/  @P0 EXIT ;  /* 0x000000000000094d */ /* 0x000fea0003800000 */
[----:B------:R-:W0:Y:S01]  /*0080*/  LDC.64 R2, c[0x0][0x380] ;  /* 0x0000e000ff027b82 */ /* 0x000e220000000a00 */
[----:B------:R-:W1:Y:S07]  /*0090*/  LDCU.64 UR4, c[0x0][0x358] ;  /* 0x00006b00ff0477ac */ /* 0x000e6e0008000a00 */
[----:B------:R-:W2:Y:S08]  /*00a0*/  LDC.64 R4, c[0x0][0x388] ;  /* 0x0000e200ff047b82 */ /* 0x000eb00000000a00 */
[----:B------:R-:W3:Y:S01]  /*00b0*/  LDC.64 R6, c[0x0][0x390] ;  /* 0x0000e400ff067b82 */ /* 0x000ee20000000a00 */
[----:B0-----:R-:W-:-:S06]  /*00c0*/  IMAD.WIDE R2, R9, 0x4, R2 ;  /* 0x0000000409027825 */ /* 0x001fcc00078e0202 */
[----:B-1----:R-:W4:Y:S01]  /*00d0*/  LDG.E R2, desc[UR4][R2.64] ;  /* 0x0000000402027981 */ /* 0x002f22000c1e1900 */
[----:B--2---:R-:W-:-:S06]  /*00e0*/  IMAD.WIDE R4, R9, 0x4, R4 ;  /* 0x0000000409047825 */ /* 0x004fcc00078e0204 */
[----:B------:R-:W4:Y:S01]  /*00f0*/  LDG.E R5, desc[UR4][R4.64] ;  /* 0x0000000404057981 */ /* 0x000f22000c1e1900 */
[----:B---3--:R-:W-:-:S04]  /*0100*/  IMAD.WIDE R6, R9, 0x4, R6 ;  /* 0x0000000409067825 */ /* 0x008fc800078e0206 */
[----:B----4-:R-:W-:-:S05]  /*0110*/  FMUL R9, R2, R5 ;  /* 0x0000000502097220 */ /* 0x010fca0000400000 */
[----:B------:R-:W-:Y:S01]  /*0120*/  STG.E desc[UR4][R6.64], R9 ;  /* 0x0000000906007986 */ /* 0x000fe2000c101904 */
[----:B------:R-:W-:Y:S05]  /*0130*/  EXIT ;  /* 0x000000000000794d */ /* 0x000fea0003800000 */
.L_x_0:
[----:B------:R-:W-:-:S00]  /*0140*/  BRA `(.L_x_0) ;  /* 0xfffffffc00fc7947 */ /* 0x000fc0000383ffff */
[----:B------:R-:W-:-:S00]  /*0150*/  NOP ;  /* 0x0000000000007918 */ /* 0x000fc00000000000 */
        /* <DEDUP_REMOVED lines=10> */
.L_x_77:


//--------------------- .text._Z26apply_guided_filter_kernelPKfS0_S0_Pfii --------------------------
	.section	.text._Z26apply_guided_filter_kernelPKfS0_S0_Pfii,"ax",@progbits
	.align	128
        .global         _Z26apply_guided_filter_kernelPKfS0_S0_Pfii
        .type           _Z26apply_guided_filter_kernelPKfS0_S0_Pfii,@function
        .size           _Z26apply_guided_filter_kernelPKfS0_S0_Pfii,(.L_x_78 - _Z26apply_guided_filter_kernelPKfS0_S0_Pfii)
        .other          _Z26apply_guided_filter_kernelPKfS0_S0_Pfii,@"STO_CUDA_ENTRY STV_DEFAULT"
_Z26apply_guided_filter_kernelPKfS0_S0_Pfii:
.text._Z26apply_guided_filter_kernelPKfS0_S0_Pfii:
[----:B------:R-:W-:Y:S01]  /*0000*/  LDC R1, c[0x0][0x37c] ;  /* 0x0000df00ff017b82 */ /* 0x000fe20000000800 */
[----:B------:R-:W0:Y:S07]  /*0010*/  S2R R2, SR_TID.Y ;  /* 0x0000000000027919 */ /* 0x000e2e0000002200 */
[----:B------:R-:W1:Y:S01]  /*0020*/  LDC R0, c[0x0][0x360] ;  /* 0x0000d800ff007b82 */ /* 0x000e620000000800 */
[----:B------:R-:W2:Y:S01]  /*0030*/  LDCU.64 UR6, c[0x0][0x3a0] ;  /* 0x00007400ff0677ac */ /* 0x000ea20008000a00 */
[----:B------:R-:W1:Y:S06]  /*0040*/  S2R R3, SR_TID.X ;  /* 0x0000000000037919 */ /* 0x000e6c0000002100 */
[----:B------:R-:W0:Y:S08]  /*0050*/  S2UR UR5, SR_CTAID.Y ;  /* 0x00000000000579c3 */ /* 0x000e300000002600 */
[----:B------:R-:W0:Y:S08]  /*0060*/  LDC R9, c[0x0][0x364] ;  /* 0x0000d900ff097b82 */ /* 0x000e300000000800 */
[----:B------:R-:W1:Y:S01]  /*0070*/  S2UR UR4, SR_CTAID.X ;  /* 0x00000000000479c3 */ /* 0x000e620000002500 */
[----:B0-----:R-:W-:-:S05]  /*0080*/  IMAD R9, R9, UR5, R2 ;  /* 0x0000000509097c24 */ /* 0x001fca000f8e0202 */
[----:B--2---:R-:W-:Y:S01]  /*0090*/  ISETP.GE.AND P0, PT, R9, UR7, PT ;  /* 0x0000000709007c0c */ /* 0x004fe2000bf06270 */
[----:B-1----:R-:W-:-:S05]  /*00a0*/  IMAD R0, R0, UR4, R3 ;  /* 0x0000000400007c24 */ /* 0x002fca000f8e0203 */
[----:B------:R-:W-:-:S13]  /*00b0*/  ISETP.GE.OR P0, PT, R0, UR6, P0 ;  /* 0x0000000600007c0c */ /* 0x000fda0008706670 */
[----:B------:R-:W-:Y:S05]  /*00c0*/  @P0 EXIT ;  /* 0x000000000000094d */ /* 0x000fea0003800000 */
[----:B------:R-:W0:Y:S01]  /*00d0*/  LDC.64 R2, c[0x0][0x388] ;  /* 0x0000e200ff027b82 */ /* 0x000e220000000a00 */
[----:B------:R-:W1:Y:S01]  /*00e0*/  LDCU.64 UR4, c[0x0][0x358] ;  /* 0x00006b00ff0477ac */ /* 0x000e620008000a00 */
[----:B------:R-:W-:-:S06]  /*00f0*/  IMAD R11, R9, UR6, R0 ;  /* 0x00000006090b7c24 */ /* 0x000fcc000f8e0200 */
[----:B------:R-:W2:Y:S08]  /*0100*/  LDC.64 R4, c[0x0][0x380] ;  /* 0x0000e000ff047b82 */ /* 0x000eb00000000a00 */
[----:B------:R-:W3:Y:S01]  /*0110*/  LDC.64 R6, c[0x0][0x390] ;  /* 0x0000e400ff067b82 */ /* 0x000ee20000000a00 */
[----:B0-----:R-:W-:-:S07]  /*0120*/  IMAD.WIDE R2, R11, 0x4, R2 ;  /* 0x000000040b027825 */ /* 0x001fce00078e0202 */
[----:B------:R-:W0:Y:S01]  /*0130*/  LDC.64 R8, c[0x0][0x398] ;  /* 0x0000e600ff087b82 */ /* 0x000e220000000a00 */
[----:B-1----:R-:W4:Y:S01]  /*0140*/  LDG.E R2, desc[UR4][R2.64] ;  /* 0x0000000402027981 */ /* 0x002f22000c1e1900 */
[----:B--2---:R-:W-:-:S06]  /*0150*/  IMAD.WIDE R4, R11, 0x4, R4 ;  /* 0x000000040b047825 */ /* 0x004fcc00078e0204 */
[----:B------:R-:W4:Y:S01]  /*0160*/  LDG.E R5, desc[UR4][R4.64] ;  /* 0x0000000404057981 */ /* 0x000f22000c1e1900 */
[----:B---3--:R-:W-:-:S06]  /*0170*/  IMAD.WIDE R6, R11, 0x4, R6 ;  /* 0x000000040b067825 */ /* 0x008fcc00078e0206 */
[----:B------:R-:W4:Y:S01]  /*0180*/  LDG.E R7, desc[UR4][R6.64] ;  /* 0x0000000406077981 */ /* 0x000f22000c1e1900 */
[----:B0-----:R-:W-:-:S04]  /*0190*/  IMAD.WIDE R8, R11, 0x4, R8 ;  /* 0x000000040b087825 */ /* 0x001fc800078e0208 */
[----:B----4-:R-:W-:-:S05]  /*01a0*/  FFMA R11, R2, R5, R7 ;  /* 0x00000005020b7223 */ /* 0x010fca0000000007 */
[----:B------:R-:W-:Y:S01]  /*01b0*/  STG.E desc[UR4][R8.64], R11 ;  /* 0x0000000b08007986 */ /* 0x000fe2000c101904 */
[----:B------:R-:W-:Y:S05]  /*01c0*/  EXIT ;  /* 0x000000000000794d */ /* 0x000fea0003800000 */
.L_x_1:
        /* <DEDUP_REMOVED lines=11> */
.L_x_78:


//--------------------- .text._Z41compute_guided_filter_coefficients_kernelPKfS0_S0_S0_PfS1_fii --------------------------
	.section	.text._Z41compute_guided_filter_coefficients_kernelPKfS0_S0_S0_PfS1_fii,"ax",@progbits
	.align	128
        .global         _Z41compute_guided_filter_coefficients_kernelPKfS0_S0_S0_PfS1_fii
        .type           _Z41compute_guided_filter_coefficients_kernelPKfS0_S0_S0_PfS1_fii,@function
        .size           _Z41compute_guided_filter_coefficients_kernelPKfS0_S0_S0_PfS1_fii,(.L_x_74 - _Z41compute_guided_filter_coefficients_kernelPKfS0_S0_S0_PfS1_fii)
        .other          _Z41compute_guided_filter_coefficients_kernelPKfS0_S0_S0_PfS1_fii,@"STO_CUDA_ENTRY STV_DEFAULT"
_Z41compute_guided_filter_coefficients_kernelPKfS0_S0_S0_PfS1_fii:
.text._Z41compute_guided_filter_coefficients_kernelPKfS0_S0_S0_PfS1_fii:
[----:B------:R-:W-:Y:S01]  /*0000*/  LDC R1, c[0x0][0x37c] ;  /* 0x0000df00ff017b82 */ /* 0x000fe20000000800 */
[----:B------:R-:W0:Y:S07]  /*0010*/  S2R R0, SR_TID.Y ;  /* 0x0000000000007919 */ /* 0x000e2e0000002200 */
[----:B------:R-:W1:Y:S01]  /*0020*/  LDC R2, c[0x0][0x360] ;  /* 0x0000d800ff027b82 */ /* 0x000e620000000800 */
[----:B------:R-:W2:Y:S01]  /*0030*/  LDCU UR6, c[0x0][0x3b8] ;  /* 0x00007700ff0677ac */ /* 0x000ea20008000800 */
[----:B------:R-:W1:Y:S01]  /*0040*/  S2R R5, SR_TID.X ;  /* 0x0000000000057919 */ /* 0x000e620000002100 */
[----:B------:R-:W3:Y:S05]  /*0050*/  LDCU UR7, c[0x0][0x3b4] ;  /* 0x00007680ff0777ac */ /* 0x000eea0008000800 */
[----:B------:R-:W0:Y:S08]  /*0060*/  S2UR UR5, SR_CTAID.Y ;  /* 0x00000000000579c3 */ /* 0x000e300000002600 */
[----:B------:R-:W0:Y:S08]  /*0070*/  LDC R3, c[0x0][0x364] ;  /* 0x0000d900ff037b82 */ /* 0x000e300000000800 */
[----:B------:R-:W1:Y:S01]  /*0080*/  S2UR UR4, SR_CTAID.X ;  /* 0x00000000000479c3 */ /* 0x000e620000002500 */
[----:B0-----:R-:W-:-:S05]  /*0090*/  IMAD R3, R3, UR5, R0 ;  /* 0x0000000503037c24 */ /* 0x001fca000f8e0200 */
[----:B--2---:R-:W-:Y:S01]  /*00a0*/  ISETP.GE.AND P0, PT, R3, UR6, PT ;  /* 0x0000000603007c0c */ /* 0x004fe2000bf06270 */
[----:B-1----:R-:W-:-:S05]  /*00b0*/  IMAD R2, R2, UR4, R5 ;  /* 0x0000000402027c24 */ /* 0x002fca000f8e0205 */
[----:B---3--:R-:W-:-:S13]  /*00c0*/  ISETP.GE.OR P0, PT, R2, UR7, P0 ;  /* 0x0000000702007c0c */ /* 0x008fda0008706670 */
[----:B------:R-:W-:Y:S05]  /*00d0*/  @P0 EXIT ;  /* 0x000000000000094d */ /* 0x000fea0003800000 */
[----:B------:R-:W0:Y:S01]  /*00e0*/  LDC.64 R10, c[0x0][0x390] ;  /* 0x0000e400ff0a7b82 */ /* 0x000e220000000a00 */
[----:B------:R-:W1:Y:S01]  /*00f0*/  LDCU.64 UR4, c[0x0][0x358] ;  /* 0x00006b00ff0477ac */ /* 0x000e620008000a00 */
[----:B------:R-:W-:Y:S01]  /*0100*/  IMAD R2, R3, UR7, R2 ;  /* 0x0000000703027c24 */ /* 0x000fe2000f8e0202 */
[----:B------:R-:W2:Y:S05]  /*0110*/  LDCU UR6, c[0x0][0x3b0] ;  /* 0x00007600ff0677ac */ /* 0x000eaa0008000800 */
[----:B------:R-:W3:Y:S08]  /*0120*/  LDC.64 R6, c[0x0][0x380] ;  /* 0x0000e000ff067b82 */ /* 0x000ef00000000a00 */
[----:B------:R-:W4:Y:S08]  /*0130*/  LDC.64 R12, c[0x0][0x398] ;  /* 0x0000e600ff0c7b82 */ /* 0x000f300000000a00 */
[----:B------:R-:W5:Y:S01]  /*0140*/  LDC.64 R8, c[0x0][0x388] ;  /* 0x0000e200ff087b82 */ /* 0x000f620000000a00 */
[----:B0-----:R-:W-:-:S06]  /*0150*/  IMAD.WIDE R10, R2, 0x4, R10 ;  /* 0x00000004020a7825 */ /* 0x001fcc00078e020a */
[----:B-1----:R-:W2:Y:S01]  /*0160*/  LDG.E R11, desc[UR4][R10.64] ;  /* 0x000000040a0b7981 */ /* 0x002ea2000c1e1900 */
[----:B---3--:R-:W-:-:S05]  /*0170*/  IMAD.WIDE R6, R2, 0x4, R6 ;  /* 0x0000000402067825 */ /* 0x008fca00078e0206 */
[----:B------:R-:W2:Y:S01]  /*0180*/  LDG.E R4, desc[UR4][R6.64] ;  /* 0x0000000406047981 */ /* 0x000ea2000c1e1900 */
[----:B----4-:R-:W-:-:S06]  /*0190*/  IMAD.WIDE R12, R2, 0x4, R12 ;  /* 0x00000004020c7825 */ /* 0x010fcc00078e020c */
[----:B------:R-:W3:Y:S01]  /*01a0*/  LDG.E R13, desc[UR4][R12.64] ;  /* 0x000000040c0d7981 */ /* 0x000ee2000c1e1900 */
[----:B-----5:R-:W-:-:S05]  /*01b0*/  IMAD.WIDE R8, R2, 0x4, R8 ;  /* 0x0000000402087825 */ /* 0x020fca00078e0208 */
[----:B------:R-:W3:Y:S01]  /*01c0*/  LDG.E R5, desc[UR4][R8.64] ;  /* 0x0000000408057981 */ /* 0x000ee2000c1e1900 */
[----:B------:R-:W-:Y:S01]  /*01d0*/  BSSY.RECONVERGENT B0, `(.L_x_2) ;  /* 0x000000f000007945 */ /* 0x000fe20003800200 */
[----:B--2---:R-:W-:-:S04]  /*01e0*/  FFMA R0, -R4, R4, R11 ;  /* 0x0000000404007223 */ /* 0x004fc8000000010b */
[----:B------:R-:W-:-:S04]  /*01f0*/  FADD R3, R0, UR6 ;  /* 0x0000000600037e21 */ /* 0x000fc80008000000 */
[----:B------:R-:W0:Y:S01]  /*0200*/  MUFU.RCP R14, R3 ;  /* 0x00000003000e7308 */ /* 0x000e220000001000 */
[----:B---3--:R-:W-:-:S07]  /*0210*/  FFMA R0, -R4, R5, R13 ;  /* 0x0000000504007223 */ /* 0x008fce000000010d */
[----:B------:R-:W1:Y:S01]  /*0220*/  FCHK P0, R0, R3 ;  /* 0x0000000300007302 */ /* 0x000e620000000000 */
[----:B0-----:R-:W-:-:S04]  /*0230*/  FFMA R7, -R3, R14, 1 ;  /* 0x3f80000003077423 */ /* 0x001fc8000000010e */
[----:B------:R-:W-:-:S04]  /*0240*/  FFMA R7, R14, R7, R14 ;  /* 0x000000070e077223 */ /* 0x000fc8000000000e */
[----:B------:R-:W-:-:S04]  /*0250*/  FFMA R6, R0, R7, RZ ;  /* 0x0000000700067223 */ /* 0x000fc800000000ff */
[----:B------:R-:W-:-:S04]  /*0260*/  FFMA R8, -R3, R6, R0 ;  /* 0x0000000603087223 */ /* 0x000fc80000000100 */
[----:B------:R-:W-:Y:S01]  /*0270*/  FFMA R11, R7, R8, R6 ;  /* 0x00000008070b7223 */ /* 0x000fe20000000006 */
[----:B-1----:R-:W-:Y:S06]  /*0280*/  @!P0 BRA `(.L_x_3) ;  /* 0x00000000000c8947 */ /* 0x002fec0003800000 */
[----:B------:R-:W-:-:S07]  /*0290*/  MOV R6, 0x2b0 ;  /* 0x000002b000067802 */ /* 0x000fce0000000f00 */
[----:B------:R-:W-:Y:S05]  /*02a0*/  CALL.REL.NOINC `($__internal_0_$__cuda_sm3x_div_rn_noftz_f32_slowpath) ;  /* 0x0000000000287944 */ /* 0x000fea0003c00000 */
[----:B------:R-:W-:-:S07]  /*02b0*/  IMAD.MOV.U32 R11, RZ, RZ, R0 ;  /* 0x000000ffff0b7224 */ /* 0x000fce00078e0000 */
.L_x_3:
[----:B------:R-:W-:Y:S05]  /*02c0*/  BSYNC.RECONVERGENT B0 ;  /* 0x0000000000007941 */ /* 0x000fea0003800200 */
.L_x_2:
[----:B------:R-:W0:Y:S01]  /*02d0*/  LDC.64 R6, c[0x0][0x3a0] ;  /* 0x0000e800ff067b82 */ /* 0x000e220000000a00 */
[----:B------:R-:W-:-:S07]  /*02e0*/  FFMA R13, -R4, R11, R5 ;  /* 0x0000000b040d7223 */ /* 0x000fce0000000105 */
[----:B------:R-:W1:Y:S01]  /*02f0*/  LDC.64 R8, c[0x0][0x3a8] ;  /* 0x0000ea00ff087b82 */ /* 0x000e620000000a00 */
[----:B0-----:R-:W-:-:S05]  /*0300*/  IMAD.WIDE R4, R2, 0x4, R6 ;  /* 0x0000000402047825 */ /* 0x001fca00078e0206 */
[----:B------:R-:W-:Y:S01]  /*0310*/  STG.E desc[UR4][R4.64], R11 ;  /* 0x0000000b04007986 */ /* 0x000fe2000c101904 */
[----:B-1----:R-:W-:-:S05]  /*0320*/  IMAD.WIDE R2, R2, 0x4, R8 ;  /* 0x0000000402027825 */ /* 0x002fca00078e0208 */
[----:B------:R-:W-:Y:S01]  /*0330*/  STG.E desc[UR4][R2.64], R13 ;  /* 0x0000000d02007986 */ /* 0x000fe2000c101904 */
[----:B------:R-:W-:Y:S05]  /*0340*/  EXIT ;  /* 0x000000000000794d */ /* 0x000fea0003800000 */
        .weak           $__internal_0_$__cuda_sm3x_div_rn_noftz_f32_slowpath
        .type           $__internal_0_$__cuda_sm3x_div_rn_noftz_f32_slowpath,@function
        .size           $__internal_0_$__cuda_sm3x_div_rn_noftz_f32_slowpath,(.L_x_74 - $__internal_0_$__cuda_sm3x_div_rn_noftz_f32_slowpath)
$__internal_0_$__cuda_sm3x_div_rn_noftz_f32_slowpath:
[--C-:B------:R-:W-:Y:S01]  /*0350*/  SHF.R.U32.HI R8, RZ, 0x17, R3.reuse ;  /* 0x00000017ff087819 */ /* 0x100fe20000011603 */
[----:B------:R-:W-:Y:S01]  /*0360*/  BSSY.RECONVERGENT B1, `(.L_x_4) ;  /* 0x0000064000017945 */ /* 0x000fe20003800200 */
[--C-:B------:R-:W-:Y:S01]  /*0370*/  SHF.R.U32.HI R7, RZ, 0x17, R0.reuse ;  /* 0x00000017ff077819 */ /* 0x100fe20000011600 */
[----:B------:R-:W-:Y:S01]  /*0380*/  IMAD.MOV.U32 R10, RZ, RZ, R0 ;  /* 0x000000ffff0a7224 */ /* 0x000fe200078e0000 */
[----:B------:R-:W-:Y:S01]  /*0390*/  LOP3.LUT R9, R8, 0xff, RZ, 0xc0, !PT ;  /* 0x000000ff08097812 */ /* 0x000fe200078ec0ff */
[----:B------:R-:W-:Y:S01]  /*03a0*/  IMAD.MOV.U32 R11, RZ, RZ, R3 ;  /* 0x000000ffff0b7224 */ /* 0x000fe200078e0003 */
[----:B------:R-:W-:-:S03]  /*03b0*/  LOP3.LUT R8, R7, 0xff, RZ, 0xc0, !PT ;  /* 0x000000ff07087812 */ /* 0x000fc600078ec0ff */
[----:B------:R-:W-:Y:S02]  /*03c0*/  VIADD R13, R9, 0xffffffff ;  /* 0xffffffff090d7836 */ /* 0x000fe40000000000 */
[----:B------:R-:W-:-:S03]  /*03d0*/  VIADD R12, R8, 0xffffffff ;  /* 0xffffffff080c7836 */ /* 0x000fc60000000000 */
[----:B------:R-:W-:-:S04]  /*03e0*/  ISETP.GT.U32.AND P0, PT, R13, 0xfd, PT ;  /* 0x000000fd0d00780c */ /* 0x000fc80003f04070 */
[----:B------:R-:W-:-:S13]  /*03f0*/  ISETP.GT.U32.OR P0, PT, R12, 0xfd, P0 ;  /* 0x000000fd0c00780c */ /* 0x000fda0000704470 */
[----:B------:R-:W-:Y:S01]  /*0400*/  @!P0 IMAD.MOV.U32 R7, RZ, RZ, RZ ;  /* 0x000000ffff078224 */ /* 0x000fe200078e00ff */
[----:B------:R-:W-:Y:S06]  /*0410*/  @!P0 BRA `(.L_x_5) ;  /* 0x00000000005c8947 */ /* 0x000fec0003800000 */
[----:B------:R-:W-:Y:S02]  /*0420*/  FSETP.GTU.FTZ.AND P0, PT, |R0|, +INF , PT ;  /* 0x7f8000000000780b */ /* 0x000fe40003f1c200 */
[----:B------:R-:W-:-:S04]  /*0430*/  FSETP.GTU.FTZ.AND P1, PT, |R3|, +INF , PT ;  /* 0x7f8000000300780b */ /* 0x000fc80003f3c200 */
[----:B------:R-:W-:-:S13]  /*0440*/  PLOP3.LUT P0, PT, P0, P1, PT, 0xf8, 0x8f ;  /* 0x00000000008f781c */ /* 0x000fda0000703f70 */
[----:B------:R-:W-:Y:S05]  /*0450*/  @P0 BRA `(.L_x_6) ;  /* 0x00000004004c0947 */ /* 0x000fea0003800000 */
[----:B------:R-:W-:-:S13]  /*0460*/  LOP3.LUT P0, RZ, R11, 0x7fffffff, R10, 0xc8, !PT ;  /* 0x7fffffff0bff7812 */ /* 0x000fda000780c80a */
[----:B------:R-:W-:Y:S05]  /*0470*/  @!P0 BRA `(.L_x_7) ;  /* 0x00000004003c8947 */ /* 0x000fea0003800000 */
[C---:B------:R-:W-:Y:S02]  /*0480*/  FSETP.NEU.FTZ.AND P2, PT, |R0|.reuse, +INF , PT ;  /* 0x7f8000000000780b */ /* 0x040fe40003f5d200 */
[----:B------:R-:W-:Y:S02]  /*0490*/  FSETP.NEU.FTZ.AND P1, PT, |R3|, +INF , PT ;  /* 0x7f8000000300780b */ /* 0x000fe40003f3d200 */
[----:B------:R-:W-:-:S11]  /*04a0*/  FSETP.NEU.FTZ.AND P0, PT, |R0|, +INF , PT ;  /* 0x7f8000000000780b */ /* 0x000fd60003f1d200 */
[----:B------:R-:W-:Y:S05]  /*04b0*/  @!P1 BRA !P2, `(.L_x_7) ;  /* 0x00000004002c9947 */ /* 0x000fea0005000000 */
[----:B------:R-:W-:-:S04]  /*04c0*/  LOP3.LUT P2, RZ, R10, 0x7fffffff, RZ, 0xc0, !PT ;  /* 0x7fffffff0aff7812 */ /* 0x000fc8000784c0ff */
[----:B------:R-:W-:-:S13]  /*04d0*/  PLOP3.LUT P1, PT, P1, P2, PT, 0x2f, 0xf2 ;  /* 0x0000000000f2781c */ /* 0x000fda0000f24577 */
[----:B------:R-:W-:Y:S05]  /*04e0*/  @P1 BRA `(.L_x_8) ;  /* 0x0000000400181947 */ /* 0x000fea0003800000 */
[----:B------:R-:W-:-:S04]  /*04f0*/  LOP3.LUT P1, RZ, R11, 0x7fffffff, RZ, 0xc0, !PT ;  /* 0x7fffffff0bff7812 */ /* 0x000fc8000782c0ff */
[----:B------:R-:W-:-:S13]  /*0500*/  PLOP3.LUT P0, PT, P0, P1, PT, 0x2f, 0xf2 ;  /* 0x0000000000f2781c */ /* 0x000fda0000702577 */
[----:B------:R-:W-:Y:S05]  /*0510*/  @P0 BRA `(.L_x_9) ;  /* 0x0000000400000947 */ /* 0x000fea0003800000 */
[----:B------:R-:W-:Y:S02]  /*0520*/  ISETP.GE.AND P0, PT, R12, RZ, PT ;  /* 0x000000ff0c00720c */ /* 0x000fe40003f06270 */
[----:B------:R-:W-:-:S11]  /*0530*/  ISETP.GE.AND P1, PT, R13, RZ, PT ;  /* 0x000000ff0d00720c */ /* 0x000fd60003f26270 */
[----:B------:R-:W-:Y:S02]  /*0540*/  @P0 IMAD.MOV.U32 R7, RZ, RZ, RZ ;  /* 0x000000ffff070224 */ /* 0x000fe400078e00ff */
[----:B------:R-:W-:Y:S01]  /*0550*/  @!P0 FFMA R10, R0, 1.84467440737095516160e+19, RZ ;  /* 0x5f800000000a8823 */ /* 0x000fe200000000ff */
[----:B------:R-:W-:Y:S02]  /*0560*/  @!P0 IMAD.MOV.U32 R7, RZ, RZ, -0x40 ;  /* 0xffffffc0ff078424 */ /* 0x000fe400078e00ff */
[----:B------:R-:W-:Y:S02]  /*0570*/  @!P1 FFMA R11, R3, 1.84467440737095516160e+19, RZ ;  /* 0x5f800000030b9823 */ /* 0x000fe400000000ff */
[----:B------:R-:W-:-:S07]  /*0580*/  @!P1 VIADD R7, R7, 0x40 ;  /* 0x0000004007079836 */ /* 0x000fce0000000000 */
.L_x_5:
[----:B------:R-:W-:Y:S01]  /*0590*/  LEA R0, R9, 0xc0800000, 0x17 ;  /* 0xc080000009007811 */ /* 0x000fe200078eb8ff */
[----:B------:R-:W-:Y:S01]  /*05a0*/  VIADD R8, R8, 0xffffff81 ;  /* 0xffffff8108087836 */ /* 0x000fe20000000000 */
[----:B------:R-:W-:Y:S02]  /*05b0*/  BSSY.RECONVERGENT B2, `(.L_x_10) ;  /* 0x0000035000027945 */ /* 0x000fe40003800200 */
[----:B------:R-:W-:Y:S01]  /*05c0*/  IADD3 R11, PT, PT, -R0, R11, RZ ;  /* 0x0000000b000b7210 */ /* 0x000fe20007ffe1ff */
[C---:B------:R-:W-:Y:S01]  /*05d0*/  IMAD R0, R8.reuse, -0x800000, R10 ;  /* 0xff80000008007824 */ /* 0x040fe200078e020a */
[----:B------:R-:W-:Y:S02]  /*05e0*/  IADD3 R8, PT, PT, R8, 0x7f, -R9 ;  /* 0x0000007f08087810 */ /* 0x000fe40007ffe809 */
[----:B------:R-:W0:Y:S01]  /*05f0*/  MUFU.RCP R3, R11 ;  /* 0x0000000b00037308 */ /* 0x000e220000001000 */
[----:B------:R-:W-:Y:S02]  /*0600*/  FADD.FTZ R13, -R11, -RZ ;  /* 0x800000ff0b0d7221 */ /* 0x000fe40000010100 */
[----:B------:R-:W-:-:S02]  /*0610*/  IMAD.IADD R8, R8, 0x1, R7 ;  /* 0x0000000108087824 */ /* 0x000fc400078e0207 */
[----:B0-----:R-:W-:-:S04]  /*0620*/  FFMA R12, R3, R13, 1 ;  /* 0x3f800000030c7423 */ /* 0x001fc8000000000d */
[----:B------:R-:W-:-:S04]  /*0630*/  FFMA R12, R3, R12, R3 ;  /* 0x0000000c030c7223 */ /* 0x000fc80000000003 */
[----:B------:R-:W-:-:S04]  /*0640*/  FFMA R3, R0, R12, RZ ;  /* 0x0000000c00037223 */ /* 0x000fc800000000ff */
[----:B------:R-:W-:-:S04]  /*0650*/  FFMA R10, R13, R3, R0 ;  /* 0x000000030d0a7223 */ /* 0x000fc80000000000 */
[----:B------:R-:W-:-:S04]  /*0660*/  FFMA R15, R12, R10, R3 ;  /* 0x0000000a0c0f7223 */ /* 0x000fc80000000003 */
[----:B------:R-:W-:-:S04]  /*0670*/  FFMA R10, R13, R15, R0 ;  /* 0x0000000f0d0a7223 */ /* 0x000fc80000000000 */
[----:B------:R-:W-:-:S05]  /*0680*/  FFMA R0, R12, R10, R15 ;  /* 0x0000000a0c007223 */ /* 0x000fca000000000f */
[----:B------:R-:W-:-:S04]  /*0690*/  SHF.R.U32.HI R3, RZ, 0x17, R0 ;  /* 0x00000017ff037819 */ /* 0x000fc80000011600 */
[----:B------:R-:W-:-:S05]  /*06a0*/  LOP3.LUT R3, R3, 0xff, RZ, 0xc0, !PT ;  /* 0x000000ff03037812 */ /* 0x000fca00078ec0ff */
[----:B------:R-:W-:-:S04]  /*06b0*/  IMAD.IADD R9, R3, 0x1, R8 ;  /* 0x0000000103097824 */ /* 0x000fc800078e0208 */
[----:B------:R-:W-:-:S05]  /*06c0*/  VIADD R3, R9, 0xffffffff ;  /* 0xffffffff09037836 */ /* 0x000fca0000000000 */
[----:B------:R-:W-:-:S13]  /*06d0*/  ISETP.GE.U32.AND P0, PT, R3, 0xfe, PT ;  /* 0x000000fe0300780c */ /* 0x000fda0003f06070 */
[----:B------:R-:W-:Y:S05]  /*06e0*/  @!P0 BRA `(.L_x_11) ;  /* 0x0000000000808947 */ /* 0x000fea0003800000 */
[----:B------:R-:W-:-:S13]  /*06f0*/  ISETP.GT.AND P0, PT, R9, 0xfe, PT ;  /* 0x000000fe0900780c */ /* 0x000fda0003f04270 */
[----:B------:R-:W-:Y:S05]  /*0700*/  @P0 BRA `(.L_x_12) ;  /* 0x00000000006c0947 */ /* 0x000fea0003800000 */
[----:B------:R-:W-:-:S13]  /*0710*/  ISETP.GE.AND P0, PT, R9, 0x1, PT ;  /* 0x000000010900780c */ /* 0x000fda0003f06270 */
[----:B------:R-:W-:Y:S05]  /*0720*/  @P0 BRA `(.L_x_13) ;  /* 0x0000000000740947 */ /* 0x000fea0003800000 */
[----:B------:R-:W-:Y:S02]  /*0730*/  ISETP.GE.AND P0, PT, R9, -0x18, PT ;  /* 0xffffffe80900780c */ /* 0x000fe40003f06270 */
[----:B------:R-:W-:-:S11]  /*0740*/  LOP3.LUT R0, R0, 0x80000000, RZ, 0xc0, !PT ;  /* 0x8000000000007812 */ /* 0x000fd600078ec0ff */
[----:B------:R-:W-:Y:S05]  /*0750*/  @!P0 BRA `(.L_x_13) ;  /* 0x0000000000688947 */ /* 0x000fea0003800000 */
[CCC-:B------:R-:W-:Y:S01]  /*0760*/  FFMA.RZ R3, R12.reuse, R10.reuse, R15.reuse ;  /* 0x0000000a0c037223 */ /* 0x1c0fe2000000c00f */
[CCC-:B------:R-:W-:Y:S01]  /*0770*/  FFMA.RM R8, R12.reuse, R10.reuse, R15.reuse ;  /* 0x0000000a0c087223 */ /* 0x1c0fe2000000400f */
[C---:B------:R-:W-:Y:S02]  /*0780*/  ISETP.NE.AND P2, PT, R9.reuse, RZ, PT ;  /* 0x000000ff0900720c */ /* 0x040fe40003f45270 */
[----:B------:R-:W-:Y:S02]  /*0790*/  ISETP.NE.AND P1, PT, R9, RZ, PT ;  /* 0x000000ff0900720c */ /* 0x000fe40003f25270 */
[----:B------:R-:W-:Y:S01]  /*07a0*/  LOP3.LUT R7, R3, 0x7fffff, RZ, 0xc0, !PT ;  /* 0x007fffff03077812 */ /* 0x000fe200078ec0ff */
[----:B------:R-:W-:Y:S01]  /*07b0*/  FFMA.RP R3, R12, R10, R15 ;  /* 0x0000000a0c037223 */ /* 0x000fe2000000800f */
[C---:B------:R-:W-:Y:S01]  /*07c0*/  VIADD R10, R9.reuse, 0x20 ;  /* 0x00000020090a7836 */ /* 0x040fe20000000000 */
[----:B------:R-:W-:Y:S02]  /*07d0*/  IADD3 R9, PT, PT, -R9, RZ, RZ ;  /* 0x000000ff09097210 */ /* 0x000fe40007ffe1ff */
[----:B------:R-:W-:-:S02]  /*07e0*/  LOP3.LUT R7, R7, 0x800000, RZ, 0xfc, !PT ;  /* 0x0080000007077812 */ /* 0x000fc400078efcff */
[----:B------:R-:W-:Y:S02]  /*07f0*/  FSETP.NEU.FTZ.AND P0, PT, R3, R8, PT ;  /* 0x000000080300720b */ /* 0x000fe40003f1d000 */
[----:B------:R-:W-:Y:S02]  /*0800*/  SHF.L.U32 R10, R7, R10, RZ ;  /* 0x0000000a070a7219 */ /* 0x000fe400000006ff */
[----:B------:R-:W-:Y:S02]  /*0810*/  SEL R8, R9, RZ, P2 ;  /* 0x000000ff09087207 */ /* 0x000fe40001000000 */
[----:B------:R-:W-:Y:S02]  /*0820*/  ISETP.NE.AND P1, PT, R10, RZ, P1 ;  /* 0x000000ff0a00720c */ /* 0x000fe40000f25270 */
[----:B------:R-:W-:Y:S02]  /*0830*/  SHF.R.U32.HI R8, RZ, R8, R7 ;  /* 0x00000008ff087219 */ /* 0x000fe40000011607 */
[----:B------:R-:W-:-:S02]  /*0840*/  PLOP3.LUT P0, PT, P0, P1, PT, 0xf8, 0x8f ;  /* 0x00000000008f781c */ /* 0x000fc40000703f70 */
[----:B------:R-:W-:Y:S02]  /*0850*/  SHF.R.U32.HI R10, RZ, 0x1, R8 ;  /* 0x00000001ff0a7819 */ /* 0x000fe40000011608 */
[----:B------:R-:W-:-:S04]  /*0860*/  SEL R3, RZ, 0x1, !P0 ;  /* 0x00000001ff037807 */ /* 0x000fc80004000000 */
[----:B------:R-:W-:-:S04]  /*0870*/  LOP3.LUT R3, R3, 0x1, R10, 0xf8, !PT ;  /* 0x0000000103037812 */ /* 0x000fc800078ef80a */
[----:B------:R-:W-:-:S05]  /*0880*/  LOP3.LUT R3, R3, R8, RZ, 0xc0, !PT ;  /* 0x0000000803037212 */ /* 0x000fca00078ec0ff */
[----:B------:R-:W-:-:S05]  /*0890*/  IMAD.IADD R3, R10, 0x1, R3 ;  /* 0x000000010a037824 */ /* 0x000fca00078e0203 */
[----:B------:R-:W-:Y:S01]  /*08a0*/  LOP3.LUT R0, R3, R0, RZ, 0xfc, !PT ;  /* 0x0000000003007212 */ /* 0x000fe200078efcff */
[----:B------:R-:W-:Y:S06]  /*08b0*/  BRA `(.L_x_13) ;  /* 0x0000000000107947 */ /* 0x000fec0003800000 */
.L_x_12:
[----:B------:R-:W-:-:S04]  /*08c0*/  LOP3.LUT R0, R0, 0x80000000, RZ, 0xc0, !PT ;  /* 0x8000000000007812 */ /* 0x000fc800078ec0ff */
[----:B------:R-:W-:Y:S01]  /*08d0*/  LOP3.LUT R0, R0, 0x7f800000, RZ, 0xfc, !PT ;  /* 0x7f80000000007812 */ /* 0x000fe200078efcff */
[----:B------:R-:W-:Y:S06]  /*08e0*/  BRA `(.L_x_13) ;  /* 0x0000000000047947 */ /* 0x000fec0003800000 */
.L_x_11:
[----:B------:R-:W-:-:S07]  /*08f0*/  IMAD R0, R8, 0x800000, R0 ;  /* 0x0080000008007824 */ /* 0x000fce00078e0200 */
.L_x_13:
[----:B------:R-:W-:Y:S05]  /*0900*/  BSYNC.RECONVERGENT B2 ;  /* 0x0000000000027941 */ /* 0x000fea0003800200 */
.L_x_10:
[----:B------:R-:W-:Y:S05]  /*0910*/  BRA `(.L_x_14) ;  /* 0x0000000000207947 */ /* 0x000fea0003800000 */
.L_x_9:
[----:B------:R-:W-:-:S04]  /*0920*/  LOP3.LUT R0, R11, 0x80000000, R10, 0x48, !PT ;  /* 0x800000000b007812 */ /* 0x000fc800078e480a */
[----:B------:R-:W-:Y:S01]  /*0930*/  LOP3.LUT R0, R0, 0x7f800000, RZ, 0xfc, !PT ;  /* 0x7f80000000007812 */ /* 0x000fe200078efcff */
[----:B------:R-:W-:Y:S06]  /*0940*/  BRA `(.L_x_14) ;  /* 0x0000000000147947 */ /* 0x000fec0003800000 */
.L_x_8:
[----:B------:R-:W-:Y:S01]  /*0950*/  LOP3.LUT R0, R11, 0x80000000, R10, 0x48, !PT ;  /* 0x800000000b007812 */ /* 0x000fe200078e480a */
[----:B------:R-:W-:Y:S06]  /*0960*/  BRA `(.L_x_14) ;  /* 0x00000000000c7947 */ /* 0x000fec0003800000 */
.L_x_7:
[----:B------:R-:W0:Y:S01]  /*0970*/  MUFU.RSQ R0, -QNAN ;  /* 0xffc0000000007908 */ /* 0x000e220000001400 */
[----:B------:R-:W-:Y:S05]  /*0980*/  BRA `(.L_x_14) ;  /* 0x0000000000047947 */ /* 0x000fea0003800000 */
.L_x_6:
[----:B------:R-:W-:-:S07]  /*0990*/  FADD.FTZ R0, R0, R3 ;  /* 0x0000000300007221 */ /* 0x000fce0000010000 */
.L_x_14:
[----:B------:R-:W-:Y:S05]  /*09a0*/  BSYNC.RECONVERGENT B1 ;  /* 0x0000000000017941 */ /* 0x000fea0003800200 */
.L_x_4:
[----:B------:R-:W-:-:S04]  /*09b0*/  IMAD.MOV.U32 R7, RZ, RZ, 0x0 ;  /* 0x00000000ff077424 */ /* 0x000fc800078e00ff */
[----:B0-----:R-:W-:Y:S05]  /*09c0*/  RET.REL.NODEC R6 `(_Z41compute_guided_filter_coefficients_kernelPKfS0_S0_S0_PfS1_fii) ;  /* 0xfffffff4068c7950 */ /* 0x001fea0003c3ffff */
.L_x_15:
        /* <DEDUP_REMOVED lines=11> */
.L_x_74:


//--------------------- .text._Z26box_filter_vertical_kernelPKfPfiii --------------------------
	.section	.text._Z26box_filter_vertical_kernelPKfPfiii,"ax",@progbits
	.align	128
        .global         _Z26box_filter_vertical_kernelPKfPfiii
        .type           _Z26box_filter_vertical_kernelPKfPfiii,@function
        .size           _Z26box_filter_vertical_kernelPKfPfiii,(.L_x_75 - _Z26box_filter_vertical_kernelPKfPfiii)
        .other          _Z26box_filter_vertical_kernelPKfPfiii,@"STO_CUDA_ENTRY STV_DEFAULT"
_Z26box_filter_vertical_kernelPKfPfiii:
.text._Z26box_filter_vertical_kernelPKfPfiii:
        /* <DEDUP_REMOVED lines=8> */
[----:B------:R-:W0:Y:S01]  /*0080*/  S2R R6, SR_TID.Y ;  /* 0x0000000000067919 */ /* 0x000e220000002200 */
[----:B------:R-:W0:Y:S01]  /*0090*/  LDCU UR4, c[0x0][0x394] ;  /* 0x00007280ff0477ac */ /* 0x000e220008000800 */
[----:B------:R-:W-:Y:S01]  /*00a0*/  BSSY.RECONVERGENT B0, `(.L_x_16) ;  /* 0x0000013000007945 */ /* 0x000fe20003800200 */
[----:B------:R-:W1:Y:S01]  /*00b0*/  LDCU.64 UR8, c[0x0][0x358] ;  /* 0x00006b00ff0877ac */ /* 0x000e620008000a00 */
[C---:B0-----:R-:W-:Y:S02]  /*00c0*/  ISETP.GE.AND P0, PT, R6.reuse, UR4, PT ;  /* 0x0000000406007c0c */ /* 0x041fe4000bf06270 */
[----:B------:R-:W-:-:S11]  /*00d0*/  ISETP.GE.AND P1, PT, R6, UR4, PT ;  /* 0x0000000406007c0c */ /* 0x000fd6000bf26270 */
[----:B-1----:R-:W-:Y:S05]  /*00e0*/  @P0 BRA `(.L_x_17) ;  /* 0x0000000000380947 */ /* 0x002fea0003800000 */
[----:B------:R-:W0:Y:S01]  /*00f0*/  S2R R3, SR_CgaCtaId ;  /* 0x0000000000037919 */ /* 0x000e220000008800 */
[----:B------:R-:W1:Y:S01]  /*0100*/  LDC R11, c[0x0][0x364] ;  /* 0x0000d900ff0b7b82 */ /* 0x000e620000000800 */
[----:B------:R-:W-:Y:S01]  /*0110*/  MOV R0, 0x400 ;  /* 0x0000040000007802 */ /* 0x000fe20000000f00 */
[----:B------:R-:W-:-:S06]  /*0120*/  IMAD.MOV.U32 R8, RZ, RZ, R6 ;  /* 0x000000ffff087224 */ /* 0x000fcc00078e0006 */
[----:B------:R-:W2:Y:S01]  /*0130*/  LDC.64 R4, c[0x0][0x380] ;  /* 0x0000e000ff047b82 */ /* 0x000ea20000000a00 */
[----:B0-----:R-:W-:-:S07]  /*0140*/  LEA R0, R3, R0, 0x18 ;  /* 0x0000000003007211 */ /* 0x001fce00078ec0ff */
.L_x_18:
[----:B------:R-:W-:-:S04]  /*0150*/  IMAD R3, R8, UR5, R7 ;  /* 0x0000000508037c24 */ /* 0x000fc8000f8e0207 */
[----:B0-2---:R-:W-:-:S06]  /*0160*/  IMAD.WIDE R2, R3, 0x4, R4 ;  /* 0x0000000403027825 */ /* 0x005fcc00078e0204 */
[----:B------:R-:W2:Y:S01]  /*0170*/  LDG.E R2, desc[UR8][R2.64] ;  /* 0x0000000802027981 */ /* 0x000ea2000c1e1900 */
[----:B------:R-:W-:Y:S02]  /*0180*/  IMAD R9, R8, 0x4, R0 ;  /* 0x0000000408097824 */ /* 0x000fe400078e0200 */
[----:B-1----:R-:W-:-:S05]  /*0190*/  IMAD.IADD R8, R11, 0x1, R8 ;  /* 0x000000010b087824 */ /* 0x002fca00078e0208 */
[----:B------:R-:W-:Y:S01]  /*01a0*/  ISETP.GE.AND P0, PT, R8, UR4, PT ;  /* 0x0000000408007c0c */ /* 0x000fe2000bf06270 */
[----:B--2---:R0:W-:-:S12]  /*01b0*/  STS [R9], R2 ;  /* 0x0000000209007388 */ /* 0x0041d80000000800 */
[----:B------:R-:W-:Y:S05]  /*01c0*/  @!P0 BRA `(.L_x_18) ;  /* 0xfffffffc00e08947 */ /* 0x000fea000383ffff */
.L_x_17:
[----:B------:R-:W-:Y:S05]  /*01d0*/  BSYNC.RECONVERGENT B0 ;  /* 0x0000000000007941 */ /* 0x000fea0003800200 */
.L_x_16:
[----:B------:R-:W-:Y:S06]  /*01e0*/  BAR.SYNC.DEFER_BLOCKING 0x0 ;  /* 0x0000000000007b1d */ /* 0x000fec0000010000 */
[----:B------:R-:W-:Y:S05]  /*01f0*/  @P1 EXIT ;  /* 0x000000000000194d */ /* 0x000fea0003800000 */
[----:B------:R-:W1:Y:S01]  /*0200*/  LDCU UR5, c[0x0][0x398] ;  /* 0x00007300ff0577ac */ /* 0x000e620008000800 */
[----:B------:R-:W-:Y:S01]  /*0210*/  HFMA2 R5, -RZ, RZ, 0, 0 ;  /* 0x00000000ff057431 */ /* 0x000fe200000001ff */
[----:B------:R-:W2:Y:S01]  /*0220*/  LDCU UR7, c[0x0][0x364] ;  /* 0x00006c80ff0777ac */ /* 0x000ea20008000800 */
[----:B------:R-:W-:Y:S01]  /*0230*/  UIADD3 UR4, UPT, UPT, UR4, -0x1, URZ ;  /* 0xffffffff04047890 */ /* 0x000fe2000fffe0ff */
[C---:B-1----:R-:W-:Y:S02]  /*0240*/  VIADD R4, R6.reuse, UR5 ;  /* 0x0000000506047c36 */ /* 0x042fe40008000000 */
[----:B0-2---:R-:W-:-:S09]  /*0250*/  VIADD R2, R6, -UR5 ;  /* 0x8000000506027c36 */ /* 0x005fd20008000000 */
.L_x_32:
[----:B0-----:R-:W0:Y:S01]  /*0260*/  LDCU UR5, c[0x0][0x398] ;  /* 0x00007300ff0577ac */ /* 0x001e220008000800 */
[C---:B------:R-:W-:Y:S01]  /*0270*/  IMAD R0, R5.reuse, UR7, R4 ;  /* 0x0000000705007c24 */ /* 0x040fe2000f8e0204 */
[----:B------:R-:W-:Y:S01]  /*0280*/  BSSY.RECONVERGENT B0, `(.L_x_19) ;  /* 0x0000088000007945 */ /* 0x000fe20003800200 */
[----:B------:R-:W-:Y:S01]  /*0290*/  IMAD R3, R5, UR7, R2 ;  /* 0x0000000705037c24 */ /* 0x000fe2000f8e0202 */
[----:B------:R-:W-:Y:S02]  /*02a0*/  MOV R17, RZ ;  /* 0x000000ff00117202 */ /* 0x000fe40000000f00 */
[----:B------:R-:W-:Y:S02]  /*02b0*/  VIMNMX R0, PT, PT, R0, UR4, PT ;  /* 0x0000000400007c48 */ /* 0x000fe4000bfe0100 */
[----:B------:R-:W-:-:S05]  /*02c0*/  VIMNMX R3, PT, PT, RZ, R3, !PT ;  /* 0x00000003ff037248 */ /* 0x000fca0007fe0100 */
[----:B------:R-:W-:Y:S02]  /*02d0*/  IMAD.IADD R9, R0, 0x1, -R3 ;  /* 0x0000000100097824 */ /* 0x000fe400078e0a03 */
[----:B------:R-:W-:Y:S01]  /*02e0*/  IMAD.MOV.U32 R3, RZ, RZ, RZ ;  /* 0x000000ffff037224 */ /* 0x000fe200078e00ff */
[----:B0-----:R-:W-:-:S04]  /*02f0*/  VIADDMNMX R8, R6, -UR5, RZ, !PT ;  /* 0x8000000506087c46 */ /* 0x001fc8000f8001ff */
[----:B------:R-:W-:-:S13]  /*0300*/  ISETP.GT.AND P0, PT, R8, R0, PT ;  /* 0x000000000800720c */ /* 0x000fda0003f04270 */
[----:B------:R-:W-:Y:S05]  /*0310*/  @P0 BRA `(.L_x_20) ;  /* 0x0000000400f80947 */ /* 0x000fea0003800000 */
[C---:B------:R-:W-:Y:S01]  /*0320*/  ISETP.GE.U32.AND P0, PT, R9.reuse, 0xf, PT ;  /* 0x0000000f0900780c */ /* 0x040fe20003f06070 */
[----:B------:R-:W-:Y:S01]  /*0330*/  BSSY.RECONVERGENT B1, `(.L_x_21) ;  /* 0x0000034000017945 */ /* 0x000fe20003800200 */
[----:B------:R-:W-:Y:S01]  /*0340*/  IADD3 R0, PT, PT, R9, 0x1, RZ ;  /* 0x0000000109007810 */ /* 0x000fe20007ffe0ff */
[----:B------:R-:W-:Y:S02]  /*0350*/  IMAD.MOV.U32 R17, RZ, RZ, RZ ;  /* 0x000000ffff117224 */ /* 0x000fe400078e00ff */
[----:B------:R-:W-:Y:S01]  /*0360*/  IMAD.MOV.U32 R3, RZ, RZ, RZ ;  /* 0x000000ffff037224 */ /* 0x000fe200078e00ff */
[----:B------:R-:W-:-:S04]  /*0370*/  LOP3.LUT R21, R0, 0xf, RZ, 0xc0, !PT ;  /* 0x0000000f00157812 */ /* 0x000fc800078ec0ff */
[----:B------:R-:W-:-:S03]  /*0380*/  ISETP.NE.AND P1, PT, R21, RZ, PT ;  /* 0x000000ff1500720c */ /* 0x000fc60003f25270 */
[----:B------:R-:W-:Y:S10]  /*0390*/  @!P0 BRA `(.L_x_22) ;  /* 0x0000000000b48947 */ /* 0x000ff40003800000 */
[----:B------:R-:W0:Y:S01]  /*03a0*/  S2UR UR6, SR_CgaCtaId ;  /* 0x00000000000679c3 */ /* 0x000e220000008800 */
[----:B------:R-:W-:Y:S01]  /*03b0*/  UMOV UR5, 0x400 ;  /* 0x0000040000057882 */ /* 0x000fe20000000000 */
[----:B------:R-:W-:Y:S02]  /*03c0*/  LOP3.LUT R3, R0, 0xfffffff0, RZ, 0xc0, !PT ;  /* 0xfffffff000037812 */ /* 0x000fe400078ec0ff */
[----:B------:R-:W-:-:S03]  /*03d0*/  MOV R17, RZ ;  /* 0x000000ff00117202 */ /* 0x000fc60000000f00 */
[----:B------:R-:W-:Y:S01]  /*03e0*/  IMAD.MOV R9, RZ, RZ, -R3 ;  /* 0x000000ffff097224 */ /* 0x000fe200078e0a03 */
[----:B0-----:R-:W-:-:S06]  /*03f0*/  ULEA UR5, UR6, UR5, 0x18 ;  /* 0x0000000506057291 */ /* 0x001fcc000f8ec0ff */
[----:B------:R-:W-:-:S05]  /*0400*/  LEA R10, R8, UR5, 0x2 ;  /* 0x00000005080a7c11 */ /* 0x000fca000f8e10ff */
[----:B------:R-:W-:-:S07]  /*0410*/  VIADD R10, R10, 0x20 ;  /* 0x000000200a0a7836 */ /* 0x000fce0000000000 */
.L_x_23:
[----:B------:R-:W0:Y:S01]  /*0420*/  LDS R18, [R10+-0x20] ;  /* 0xffffe0000a127984 */ /* 0x000e220000000800 */
[----:B------:R-:W-:Y:S01]  /*0430*/  IADD3 R9, PT, PT, R9, 0x10, RZ ;  /* 0x0000001009097810 */ /* 0x000fe20007ffe0ff */
[----:B------:R-:W-:Y:S02]  /*0440*/  VIADD R8, R8, 0x10 ;  /* 0x0000001008087836 */ /* 0x000fe40000000000 */
[----:B------:R-:W1:Y:S01]  /*0450*/  LDS R19, [R10+-0x1c] ;  /* 0xffffe4000a137984 */ /* 0x000e620000000800 */
[----:B------:R-:W-:-:S03]  /*0460*/  ISETP.NE.AND P0, PT, R9, RZ, PT ;  /* 0x000000ff0900720c */ /* 0x000fc60003f05270 */
[----:B------:R-:W2:Y:S04]  /*0470*/  LDS R20, [R10+-0x18] ;  /* 0xffffe8000a147984 */ /* 0x000ea80000000800 */
[----:B------:R-:W3:Y:S04]  /*0480*/  LDS R23, [R10+-0x14] ;  /* 0xffffec000a177984 */ /* 0x000ee80000000800 */
[----:B------:R-:W4:Y:S04]  /*0490*/  LDS R16, [R10+-0x10] ;  /* 0xfffff0000a107984 */ /* 0x000f280000000800 */
[----:B------:R-:W5:Y:S04]  /*04a0*/  LDS R15, [R10+-0xc] ;  /* 0xfffff4000a0f7984 */ /* 0x000f680000000800 */
[----:B------:R-:W5:Y:S04]  /*04b0*/  LDS R11, [R10+-0x8] ;  /* 0xfffff8000a0b7984 */ /* 0x000f680000000800 */
[----:B------:R-:W5:Y:S04]  /*04c0*/  LDS R14, [R10+-0x4] ;  /* 0xfffffc000a0e7984 */ /* 0x000f680000000800 */
[----:B------:R-:W5:Y:S04]  /*04d0*/  LDS R13, [R10] ;  /* 0x000000000a0d7984 */ /* 0x000f680000000800 */
[----:B------:R-:W5:Y:S01]  /*04e0*/  LDS R12, [R10+0x4] ;  /* 0x000004000a0c7984 */ /* 0x000f620000000800 */
[----:B0-----:R-:W-:-:S03]  /*04f0*/  FADD R18, R18, R17 ;  /* 0x0000001112127221 */ /* 0x001fc60000000000 */
[----:B------:R-:W0:Y:S01]  /*0500*/  LDS R17, [R10+0x8] ;  /* 0x000008000a117984 */ /* 0x000e220000000800 */
[----:B-1----:R-:W-:-:S03]  /*0510*/  FADD R19, R18, R19 ;  /* 0x0000001312137221 */ /* 0x002fc60000000000 */
[----:B------:R-:W1:Y:S01]  /*0520*/  LDS R18, [R10+0xc] ;  /* 0x00000c000a127984 */ /* 0x000e620000000800 */
[----:B--2---:R-:W-:-:S03]  /*0530*/  FADD R20, R19, R20 ;  /* 0x0000001413147221 */ /* 0x004fc60000000000 */
[----:B------:R-:W2:Y:S01]  /*0540*/  LDS R19, [R10+0x10] ;  /* 0x000010000a137984 */ /* 0x000ea20000000800 */
[----:B---3--:R-:W-:-:S03]  /*0550*/  FADD R23, R20, R23 ;  /* 0x0000001714177221 */ /* 0x008fc60000000000 */
[----:B------:R-:W3:Y:S01]  /*0560*/  LDS R20, [R10+0x14] ;  /* 0x000014000a147984 */ /* 0x000ee20000000800 */
[----:B----4-:R-:W-:-:S03]  /*0570*/  FADD R22, R23, R16 ;  /* 0x0000001017167221 */ /* 0x010fc60000000000 */
[----:B------:R-:W4:Y:S01]  /*0580*/  LDS R16, [R10+0x18] ;  /* 0x000018000a107984 */ /* 0x000f220000000800 */
[----:B-----5:R-:W-:-:S03]  /*0590*/  FADD R22, R22, R15 ;  /* 0x0000000f16167221 */ /* 0x020fc60000000000 */
[----:B------:R5:W4:Y:S01]  /*05a0*/  LDS R15, [R10+0x1c] ;  /* 0x00001c000a0f7984 */ /* 0x000b220000000800 */
[----:B------:R-:W-:-:S04]  /*05b0*/  FADD R11, R22, R11 ;  /* 0x0000000b160b7221 */ /* 0x000fc80000000000 */
[----:B------:R-:W-:Y:S01]  /*05c0*/  FADD R14, R11, R14 ;  /* 0x0000000e0b0e7221 */ /* 0x000fe20000000000 */
[----:B-----5:R-:W-:-:S03]  /*05d0*/  VIADD R10, R10, 0x40 ;  /* 0x000000400a0a7836 */ /* 0x020fc60000000000 */
[----:B------:R-:W-:-:S04]  /*05e0*/  FADD R13, R14, R13 ;  /* 0x0000000d0e0d7221 */ /* 0x000fc80000000000 */
[----:B------:R-:W-:-:S04]  /*05f0*/  FADD R12, R13, R12 ;  /* 0x0000000c0d0c7221 */ /* 0x000fc80000000000 */
[----:B0-----:R-:W-:-:S04]  /*0600*/  FADD R17, R12, R17 ;  /* 0x000000110c117221 */ /* 0x001fc80000000000 */
[----:B-1----:R-:W-:-:S04]  /*0610*/  FADD R18, R17, R18 ;  /* 0x0000001211127221 */ /* 0x002fc80000000000 */
[----:B--2---:R-:W-:-:S04]  /*0620*/  FADD R19, R18, R19 ;  /* 0x0000001312137221 */ /* 0x004fc80000000000 */
[----:B---3--:R-:W-:-:S04]  /*0630*/  FADD R19, R19, R20 ;  /* 0x0000001413137221 */ /* 0x008fc80000000000 */
[----:B----4-:R-:W-:-:S04]  /*0640*/  FADD R16, R19, R16 ;  /* 0x0000001013107221 */ /* 0x010fc80000000000 */
[----:B------:R-:W-:Y:S01]  /*0650*/  FADD R17, R16, R15 ;  /* 0x0000000f10117221 */ /* 0x000fe20000000000 */
[----:B------:R-:W-:Y:S06]  /*0660*/  @P0 BRA `(.L_x_23) ;  /* 0xfffffffc006c0947 */ /* 0x000fec000383ffff */
.L_x_22:
[----:B------:R-:W-:Y:S05]  /*0670*/  BSYNC.RECONVERGENT B1 ;  /* 0x0000000000017941 */ /* 0x000fea0003800200 */
.L_x_21:
[----:B------:R-:W-:Y:S01]  /*0680*/  BSSY.RECONVERGENT B1, `(.L_x_24) ;  /* 0x0000046000017945 */ /* 0x000fe20003800200 */
[----:B------:R-:W-:-:S03]  /*0690*/  LOP3.LUT R13, R0, 0x7, RZ, 0xc0, !PT ;  /* 0x00000007000d7812 */ /* 0x000fc600078ec0ff */
[----:B------:R-:W-:Y:S05]  /*06a0*/  @!P1 BRA `(.L_x_25) ;  /* 0x00000004000c9947 */ /* 0x000fea0003800000 */
[----:B------:R-:W-:Y:S01]  /*06b0*/  ISETP.GE.U32.AND P0, PT, R21, 0x8, PT ;  /* 0x000000081500780c */ /* 0x000fe20003f06070 */
[----:B------:R-:W-:Y:S01]  /*06c0*/  BSSY.RECONVERGENT B2, `(.L_x_26) ;  /* 0x0000019000027945 */ /* 0x000fe20003800200 */
[----:B------:R-:W-:-:S11]  /*06d0*/  ISETP.NE.AND P1, PT, R13, RZ, PT ;  /* 0x000000ff0d00720c */ /* 0x000fd60003f25270 */
[----:B------:R-:W-:Y:S05]  /*06e0*/  @!P0 BRA `(.L_x_27) ;  /* 0x0000000000588947 */ /* 0x000fea0003800000 */
[----:B------:R-:W0:Y:S01]  /*06f0*/  S2UR UR6, SR_CgaCtaId ;  /* 0x00000000000679c3 */ /* 0x000e220000008800 */
[----:B------:R-:W-:Y:S01]  /*0700*/  UMOV UR5, 0x400 ;  /* 0x0000040000057882 */ /* 0x000fe20000000000 */
[----:B------:R-:W-:Y:S01]  /*0710*/  IADD3 R3, PT, PT, R3, 0x8, RZ ;  /* 0x0000000803037810 */ /* 0x000fe20007ffe0ff */
[----:B0-----:R-:W-:-:S06]  /*0720*/  ULEA UR5, UR6, UR5, 0x18 ;  /* 0x0000000506057291 */ /* 0x001fcc000f8ec0ff */
[C---:B------:R-:W-:Y:S01]  /*0730*/  LEA R11, R8.reuse, UR5, 0x2 ;  /* 0x00000005080b7c11 */ /* 0x040fe2000f8e10ff */
[----:B------:R-:W-:-:S04]  /*0740*/  VIADD R8, R8, 0x8 ;  /* 0x0000000808087836 */ /* 0x000fc80000000000 */
[----:B------:R-:W0:Y:S04]  /*0750*/  LDS R10, [R11] ;  /* 0x000000000b0a7984 */ /* 0x000e280000000800 */
[----:B------:R-:W1:Y:S04]  /*0760*/  LDS R9, [R11+0x4] ;  /* 0x000004000b097984 */ /* 0x000e680000000800 */
[----:B------:R-:W2:Y:S04]  /*0770*/  LDS R12, [R11+0x8] ;  /* 0x000008000b0c7984 */ /* 0x000ea80000000800 */
[----:B------:R-:W3:Y:S04]  /*0780*/  LDS R14, [R11+0xc] ;  /* 0x00000c000b0e7984 */ /* 0x000ee80000000800 */
[----:B------:R-:W4:Y:S04]  /*0790*/  LDS R16, [R11+0x10] ;  /* 0x000010000b107984 */ /* 0x000f280000000800 */
[----:B------:R-:W5:Y:S04]  /*07a0*/  LDS R18, [R11+0x14] ;  /* 0x000014000b127984 */ /* 0x000f680000000800 */
[----:B------:R-:W5:Y:S04]  /*07b0*/  LDS R20, [R11+0x18] ;  /* 0x000018000b147984 */ /* 0x000f680000000800 */
[----:B------:R-:W5:Y:S01]  /*07c0*/  LDS R22, [R11+0x1c] ;  /* 0x00001c000b167984 */ /* 0x000f620000000800 */
[----:B0-----:R-:W-:-:S04]  /*07d0*/  FADD R10, R17, R10 ;  /* 0x0000000a110a7221 */ /* 0x001fc80000000000 */
[----:B-1----:R-:W-:-:S04]  /*07e0*/  FADD R9, R10, R9 ;  /* 0x000000090a097221 */ /* 0x002fc80000000000 */
[----:B--2---:R-:W-:-:S04]  /*07f0*/  FADD R9, R9, R12 ;  /* 0x0000000c09097221 */ /* 0x004fc80000000000 */
[----:B---3--:R-:W-:-:S04]  /*0800*/  FADD R9, R9, R14 ;  /* 0x0000000e09097221 */ /* 0x008fc80000000000 */
[----:B----4-:R-:W-:-:S04]  /*0810*/  FADD R9, R9, R16 ;  /* 0x0000001009097221 */ /* 0x010fc80000000000 */
[----:B-----5:R-:W-:-:S04]  /*0820*/  FADD R9, R9, R18 ;  /* 0x0000001209097221 */ /* 0x020fc80000000000 */
[----:B------:R-:W-:-:S04]  /*0830*/  FADD R9, R9, R20 ;  /* 0x0000001409097221 */ /* 0x000fc80000000000 */
[----:B------:R-:W-:-:S07]  /*0840*/  FADD R17, R9, R22 ;  /* 0x0000001609117221 */ /* 0x000fce0000000000 */
.L_x_27:
[----:B------:R-:W-:Y:S05]  /*0850*/  BSYNC.RECONVERGENT B2 ;  /* 0x0000000000027941 */ /* 0x000fea0003800200 */
.L_x_26:
[----:B------:R-:W-:Y:S05]  /*0860*/  @!P1 BRA `(.L_x_25) ;  /* 0x00000000009c9947 */ /* 0x000fea0003800000 */
[----:B------:R-:W-:Y:S01]  /*0870*/  ISETP.GE.U32.AND P0, PT, R13, 0x4, PT ;  /* 0x000000040d00780c */ /* 0x000fe20003f06070 */
[----:B------:R-:W-:Y:S01]  /*0880*/  BSSY.RECONVERGENT B2, `(.L_x_28) ;  /* 0x0000014000027945 */ /* 0x000fe20003800200 */
[----:B------:R-:W-:Y:S01]  /*0890*/  LOP3.LUT R9, R0, 0x3, RZ, 0xc0, !PT ;  /* 0x0000000300097812 */ /* 0x000fe200078ec0ff */
[----:B------:R-:W-:-:S03]  /*08a0*/  IMAD.MOV.U32 R0, RZ, RZ, R3 ;  /* 0x000000ffff007224 */ /* 0x000fc600078e0003 */
[----:B------:R-:W-:-:S07]  /*08b0*/  ISETP.NE.AND P1, PT, R9, RZ, PT ;  /* 0x000000ff0900720c */ /* 0x000fce0003f25270 */
[----:B------:R-:W-:Y:S06]  /*08c0*/  @!P0 BRA `(.L_x_29) ;  /* 0x00000000003c8947 */ /* 0x000fec0003800000 */
        /* <DEDUP_REMOVED lines=9> */
[----:B------:R-:W3:Y:S01]  /*0960*/  LDS R12, [R10+0xc] ;  /* 0x00000c000a0c7984 */ /* 0x000ee20000000800 */
[----:B0-----:R-:W-:-:S04]  /*0970*/  FADD R0, R17, R0 ;  /* 0x0000000011007221 */ /* 0x001fc80000000000 */
[----:B-1----:R-:W-:-:S04]  /*0980*/  FADD R0, R0, R11 ;  /* 0x0000000b00007221 */ /* 0x002fc80000000000 */
[----:B--2---:R-:W-:Y:S01]  /*0990*/  FADD R13, R0, R13 ;  /* 0x0000000d000d7221 */ /* 0x004fe20000000000 */
[----:B------:R-:W-:-:S03]  /*09a0*/  IMAD.MOV.U32 R0, RZ, RZ, R3 ;  /* 0x000000ffff007224 */ /* 0x000fc600078e0003 */
[----:B---3--:R-:W-:-:S07]  /*09b0*/  FADD R17, R13, R12 ;  /* 0x0000000c0d117221 */ /* 0x008fce0000000000 */
.L_x_29:
[----:B------:R-:W-:Y:S05]  /*09c0*/  BSYNC.RECONVERGENT B2 ;  /* 0x0000000000027941 */ /* 0x000fea0003800200 */
.L_x_28:
[----:B------:R-:W-:Y:S05]  /*09d0*/  @!P1 BRA `(.L_x_25) ;  /* 0x0000000000409947 */ /* 0x000fea0003800000 */
[----:B------:R-:W0:Y:S01]  /*09e0*/  S2UR UR6, SR_CgaCtaId ;  /* 0x00000000000679c3 */ /* 0x000e220000008800 */
[----:B------:R-:W-:Y:S01]  /*09f0*/  UMOV UR5, 0x400 ;  /* 0x0000040000057882 */ /* 0x000fe20000000000 */
[----:B------:R-:W-:Y:S02]  /*0a00*/  ISETP.NE.AND P0, PT, R9, 0x1, PT ;  /* 0x000000010900780c */ /* 0x000fe40003f05270 */
[----:B------:R-:W-:Y:S01]  /*0a10*/  IADD3 R3, PT, PT, R0, 0x1, RZ ;  /* 0x0000000100037810 */ /* 0x000fe20007ffe0ff */
[----:B0-----:R-:W-:-:S06]  /*0a20*/  ULEA UR5, UR6, UR5, 0x18 ;  /* 0x0000000506057291 */ /* 0x001fcc000f8ec0ff */
[----:B------:R-:W-:-:S05]  /*0a30*/  LEA R11, R8, UR5, 0x2 ;  /* 0x00000005080b7c11 */ /* 0x000fca000f8e10ff */
[----:B------:R-:W0:Y:S02]  /*0a40*/  LDS R8, [R11] ;  /* 0x000000000b087984 */ /* 0x000e240000000800 */
[----:B0-----:R-:W-:Y:S01]  /*0a50*/  FADD R17, R17, R8 ;  /* 0x0000000811117221 */ /* 0x001fe20000000000 */
[----:B------:R-:W-:Y:S06]  /*0a60*/  @!P0 BRA `(.L_x_25) ;  /* 0x00000000001c8947 */ /* 0x000fec0003800000 */
[----:B------:R-:W-:Y:S01]  /*0a70*/  ISETP.NE.AND P0, PT, R9, 0x2, PT ;  /* 0x000000020900780c */ /* 0x000fe20003f05270 */
[----:B------:R-:W0:Y:S01]  /*0a80*/  LDS R8, [R11+0x4] ;  /* 0x000004000b087984 */ /* 0x000e220000000800 */
[----:B------:R-:W-:-:S11]  /*0a90*/  VIADD R3, R0, 0x2 ;  /* 0x0000000200037836 */ /* 0x000fd60000000000 */
[----:B------:R-:W1:Y:S01]  /*0aa0*/  @P0 LDS R10, [R11+0x8] ;  /* 0x000008000b0a0984 */ /* 0x000e620000000800 */
[----:B------:R-:W-:Y:S02]  /*0ab0*/  @P0 VIADD R3, R0, 0x3 ;  /* 0x0000000300030836 */ /* 0x000fe40000000000 */
[----:B0-----:R-:W-:-:S04]  /*0ac0*/  FADD R17, R17, R8 ;  /* 0x0000000811117221 */ /* 0x001fc80000000000 */
[----:B-1----:R-:W-:-:S07]  /*0ad0*/  @P0 FADD R17, R17, R10 ;  /* 0x0000000a11110221 */ /* 0x002fce0000000000 */
.L_x_25:
[----:B------:R-:W-:Y:S05]  /*0ae0*/  BSYNC.RECONVERGENT B1 ;  /* 0x0000000000017941 */ /* 0x000fea0003800200 */
.L_x_24:
[----:B------:R-:W-:-:S07]  /*0af0*/  I2FP.F32.U32 R3, R3 ;  /* 0x0000000300037245 */ /* 0x000fce0000201000 */
.L_x_20:
[----:B------:R-:W-:Y:S05]  /*0b00*/  BSYNC.RECONVERGENT B0 ;  /* 0x0000000000007941 */ /* 0x000fea0003800200 */
.L_x_19:
[----:B------:R-:W0:Y:S01]  /*0b10*/  MUFU.RCP R0, R3 ;  /* 0x0000000300007308 */ /* 0x000e220000001000 */
[----:B------:R-:W-:Y:S07]  /*0b20*/  BSSY.RECONVERGENT B0, `(.L_x_30) ;  /* 0x000000c000007945 */ /* 0x000fee0003800200 */
[----:B------:R-:W1:Y:S01]  /*0b30*/  FCHK P0, R17, R3 ;  /* 0x0000000311007302 */ /* 0x000e620000000000 */
[----:B0-----:R-:W-:-:S04]  /*0b40*/  FFMA R9, R0, -R3, 1 ;  /* 0x3f80000000097423 */ /* 0x001fc80000000803 */
[----:B------:R-:W-:-:S04]  /*0b50*/  FFMA R0, R0, R9, R0 ;  /* 0x0000000900007223 */ /* 0x000fc80000000000 */
[----:B------:R-:W-:-:S04]  /*0b60*/  FFMA R8, R0, R17, RZ ;  /* 0x0000001100087223 */ /* 0x000fc800000000ff */
[----:B------:R-:W-:-:S04]  /*0b70*/  FFMA R9, R8, -R3, R17 ;  /* 0x8000000308097223 */ /* 0x000fc80000000011 */
[----:B------:R-:W-:Y:S01]  /*0b80*/  FFMA R11, R0, R9, R8 ;  /* 0x00000009000b7223 */ /* 0x000fe20000000008 */
[----:B-1----:R-:W-:Y:S06]  /*0b90*/  @!P0 BRA `(.L_x_31) ;  /* 0x0000000000108947 */ /* 0x002fec0003800000 */
[----:B------:R-:W-:Y:S02]  /*0ba0*/  MOV R0, R17 ;  /* 0x0000001100007202 */ /* 0x000fe40000000f00 */
[----:B------:R-:W-:-:S07]  /*0bb0*/  MOV R8, 0xbd0 ;  /* 0x00000bd000087802 */ /* 0x000fce0000000f00 */
[----:B------:R-:W-:Y:S05]  /*0bc0*/  CALL.REL.NOINC `($__internal_1_$__cuda_sm3x_div_rn_noftz_f32_slowpath) ;  /* 0x0000000000307944 */ /* 0x000fea0003c00000 */
[----:B------:R-:W-:-:S07]  /*0bd0*/  IMAD.MOV.U32 R11, RZ, RZ, R0 ;  /* 0x000000ffff0b7224 */ /* 0x000fce00078e0000 */
.L_x_31:
[----:B------:R-:W-:Y:S05]  /*0be0*/  BSYNC.RECONVERGENT B0 ;  /* 0x0000000000007941 */ /* 0x000fea0003800200 */
.L_x_30:
[----:B------:R-:W0:Y:S01]  /*0bf0*/  LDC.64 R8, c[0x0][0x388] ;  /* 0x0000e200ff087b82 */ /* 0x000e220000000a00 */
[----:B------:R-:W1:Y:S01]  /*0c00*/  LDCU.64 UR10, c[0x0][0x390] ;  /* 0x00007200ff0a77ac */ /* 0x000e620008000a00 */
[----:B------:R-:W-:Y:S01]  /*0c10*/  IADD3 R5, PT, PT, R5, 0x1, RZ ;  /* 0x0000000105057810 */ /* 0x000fe20007ffe0ff */
[C---:B-1----:R-:W-:Y:S02]  /*0c20*/  IMAD R3, R6.reuse, UR10, R7 ;  /* 0x0000000a06037c24 */ /* 0x042fe4000f8e0207 */
[----:B------:R-:W-:Y:S02]  /*0c30*/  VIADD R6, R6, UR7 ;  /* 0x0000000706067c36 */ /* 0x000fe40008000000 */
[----:B0-----:R-:W-:-:S03]  /*0c40*/  IMAD.WIDE R8, R3, 0x4, R8 ;  /* 0x0000000403087825 */ /* 0x001fc600078e0208 */
[----:B------:R-:W-:Y:S02]  /*0c50*/  ISETP.GE.AND P0, PT, R6, UR11, PT ;  /* 0x0000000b06007c0c */ /* 0x000fe4000bf06270 */
[----:B------:R0:W-:Y:S11]  /*0c60*/  STG.E desc[UR8][R8.64], R11 ;  /* 0x0000000b08007986 */ /* 0x0001f6000c101908 */
[----:B------:R-:W-:Y:S05]  /*0c70*/  @!P0 BRA `(.L_x_32) ;  /* 0xfffffff400788947 */ /* 0x000fea000383ffff */
[----:B------:R-:W-:Y:S05]  /*0c80*/  EXIT ;  /* 0x000000000000794d */ /* 0x000fea0003800000 */
        .weak           $__internal_1_$__cuda_sm3x_div_rn_noftz_f32_slowpath
        .type           $__internal_1_$__cuda_sm3x_div_rn_noftz_f32_slowpath,@function
        .size           $__internal_1_$__cuda_sm3x_div_rn_noftz_f32_slowpath,(.L_x_75 - $__internal_1_$__cuda_sm3x_div_rn_noftz_f32_slowpath)
$__internal_1_$__cuda_sm3x_div_rn_noftz_f32_slowpath:
[----:B------:R-:W-:Y:S01]  /*0c90*/  SHF.R.U32.HI R10, RZ, 0x17, R3 ;  /* 0x00000017ff0a7819 */ /* 0x000fe20000011603 */
[----:B------:R-:W-:Y:S01]  /*0ca0*/  BSSY.RECONVERGENT B1, `(.L_x_33) ;  /* 0x0000062000017945 */ /* 0x000fe20003800200 */
[----:B------:R-:W-:Y:S02]  /*0cb0*/  SHF.R.U32.HI R9, RZ, 0x17, R0 ;  /* 0x00000017ff097819 */ /* 0x000fe40000011600 */
[----:B------:R-:W-:Y:S02]  /*0cc0*/  LOP3.LUT R14, R10, 0xff, RZ, 0xc0, !PT ;  /* 0x000000ff0a0e7812 */ /* 0x000fe400078ec0ff */
[----:B------:R-:W-:-:S03]  /*0cd0*/  LOP3.LUT R12, R9, 0xff, RZ, 0xc0, !PT ;  /* 0x000000ff090c7812 */ /* 0x000fc600078ec0ff */
[----:B------:R-:W-:Y:S02]  /*0ce0*/  VIADD R11, R14, 0xffffffff ;  /* 0xffffffff0e0b7836 */ /* 0x000fe40000000000 */
[----:B------:R-:W-:-:S03]  /*0cf0*/  VIADD R10, R12, 0xffffffff ;  /* 0xffffffff0c0a7836 */ /* 0x000fc60000000000 */
[----:B------:R-:W-:-:S04]  /*0d00*/  ISETP.GT.U32.AND P0, PT, R11, 0xfd, PT ;  /* 0x000000fd0b00780c */ /* 0x000fc80003f04070 */
[----:B------:R-:W-:-:S13]  /*0d10*/  ISETP.GT.U32.OR P0, PT, R10, 0xfd, P0 ;  /* 0x000000fd0a00780c */ /* 0x000fda0000704470 */
[----:B------:R-:W-:Y:S01]  /*0d20*/  @!P0 MOV R9, RZ ;  /* 0x000000ff00098202 */ /* 0x000fe20000000f00 */
        /* <DEDUP_REMOVED lines=22> */
[----:B------:R-:W-:-:S03]  /*0e90*/  @!P1 FFMA R3, R3, 1.84467440737095516160e+19, RZ ;  /* 0x5f80000003039823 */ /* 0x000fc600000000ff */
[----:B------:R-:W-:-:S07]  /*0ea0*/  @!P1 IADD3 R9, PT, PT, R9, 0x40, RZ ;  /* 0x0000004009099810 */ /* 0x000fce0007ffe0ff */
.L_x_34:
[----:B------:R-:W-:Y:S01]  /*0eb0*/  LEA R10, R14, 0xc0800000, 0x17 ;  /* 0xc08000000e0a7811 */ /* 0x000fe200078eb8ff */
[----:B------:R-:W-:Y:S04]  /*0ec0*/  BSSY.RECONVERGENT B2, `(.L_x_39) ;  /* 0x0000036000027945 */ /* 0x000fe80003800200 */
[----:B------:R-:W-:Y:S02]  /*0ed0*/  IMAD.IADD R10, R3, 0x1, -R10 ;  /* 0x00000001030a7824 */ /* 0x000fe400078e0a0a */
[----:B------:R-:W-:Y:S02]  /*0ee0*/  VIADD R3, R12, 0xffffff81 ;  /* 0xffffff810c037836 */ /* 0x000fe40000000000 */
[----:B------:R0:W1:Y:S01]  /*0ef0*/  MUFU.RCP R11, R10 ;  /* 0x0000000a000b7308 */ /* 0x0000620000001000 */
[----:B------:R-:W-:Y:S01]  /*0f00*/  FADD.FTZ R13, -R10, -RZ ;  /* 0x800000ff0a0d7221 */ /* 0x000fe20000010100 */
[C---:B------:R-:W-:Y:S01]  /*0f10*/  IMAD R0, R3.reuse, -0x800000, R0 ;  /* 0xff80000003007824 */ /* 0x040fe200078e0200 */
[----:B0-----:R-:W-:-:S04]  /*0f20*/  IADD3 R10, PT, PT, R3, 0x7f, -R14 ;  /* 0x0000007f030a7810 */ /* 0x001fc80007ffe80e */
[----:B------:R-:W-:Y:S01]  /*0f30*/  IADD3 R10, PT, PT, R10, R9, RZ ;  /* 0x000000090a0a7210 */ /* 0x000fe20007ffe0ff */
[----:B-1----:R-:W-:-:S04]  /*0f40*/  FFMA R12, R11, R13, 1 ;  /* 0x3f8000000b0c7423 */ /* 0x002fc8000000000d */
        /* <DEDUP_REMOVED lines=25> */
[----:B------:R-:W-:Y:S01]  /*10e0*/  IADD3 R12, PT, PT, R13, 0x20, RZ ;  /* 0x000000200d0c7810 */ /* 0x000fe20007ffe0ff */
[----:B------:R-:W-:Y:S01]  /*10f0*/  IMAD.MOV R11, RZ, RZ, -R13 ;  /* 0x000000ffff0b7224 */ /* 0x000fe200078e0a0d */
        /* <DEDUP_REMOVED lines=14> */
.L_x_41:
[----:B------:R-:W-:-:S04]  /*11e0*/  LOP3.LUT R0, R0, 0x80000000, RZ, 0xc0, !PT ;  /* 0x8000000000007812 */ /* 0x000fc800078ec0ff */
[----:B------:R-:W-:Y:S01]  /*11f0*/  LOP3.LUT R0, R0, 0x7f800000, RZ, 0xfc, !PT ;  /* 0x7f80000000007812 */ /* 0x000fe200078efcff */
[----:B------:R-:W-:Y:S06]  /*1200*/  BRA `(.L_x_42) ;  /* 0x0000000000047947 */ /* 0x000fec0003800000 */
.L_x_40:
[----:B------:R-:W-:-:S07]  /*1210*/  LEA R0, R10, R0, 0x17 ;  /* 0x000000000a007211 */ /* 0x000fce00078eb8ff */
.L_x_42:
[----:B------:R-:W-:Y:S05]  /*1220*/  BSYNC.RECONVERGENT B2 ;  /* 0x0000000000027941 */ /* 0x000fea0003800200 */
.L_x_39:
[----:B------:R-:W-:Y:S05]  /*1230*/  BRA `(.L_x_43) ;  /* 0x0000000000207947 */ /* 0x000fea0003800000 */
.L_x_38:
[----:B------:R-:W-:-:S04]  /*1240*/  LOP3.LUT R0, R3, 0x80000000, R0, 0x48, !PT ;  /* 0x8000000003007812 */ /* 0x000fc800078e4800 */
[----:B------:R-:W-:Y:S01]  /*1250*/  LOP3.LUT R0, R0, 0x7f800000, RZ, 0xfc, !PT ;  /* 0x7f80000000007812 */ /* 0x000fe200078efcff */
[----:B------:R-:W-:Y:S06]  /*1260*/  BRA `(.L_x_43) ;  /* 0x0000000000147947 */ /* 0x000fec0003800000 */
.L_x_37:
[----:B------:R-:W-:Y:S01]  /*1270*/  LOP3.LUT R0, R3, 0x80000000, R0, 0x48, !PT ;  /* 0x8000000003007812 */ /* 0x000fe200078e4800 */
[----:B------:R-:W-:Y:S06]  /*1280*/  BRA `(.L_x_43) ;  /* 0x00000000000c7947 */ /* 0x000fec0003800000 */
.L_x_36:
[----:B------:R-:W0:Y:S01]  /*1290*/  MUFU.RSQ R0, -QNAN ;  /* 0xffc0000000007908 */ /* 0x000e220000001400 */
[----:B------:R-:W-:Y:S05]  /*12a0*/  BRA `(.L_x_43) ;  /* 0x0000000000047947 */ /* 0x000fea0003800000 */
.L_x_35:
[----:B------:R-:W-:-:S07]  /*12b0*/  FADD.FTZ R0, R0, R3 ;  /* 0x0000000300007221 */ /* 0x000fce0000010000 */
.L_x_43:
[----:B------:R-:W-:Y:S05]  /*12c0*/  BSYNC.RECONVERGENT B1 ;  /* 0x0000000000017941 */ /* 0x000fea0003800200 */
.L_x_33:
[----:B------:R-:W-:-:S04]  /*12d0*/  IMAD.MOV.U32 R9, RZ, RZ, 0x0 ;  /* 0x00000000ff097424 */ /* 0x000fc800078e00ff */
[----:B0-----:R-:W-:Y:S05]  /*12e0*/  RET.REL.NODEC R8 `(_Z26box_filter_vertical_kernelPKfPfiii) ;  /* 0xffffffec08447950 */ /* 0x001fea0003c3ffff */
.L_x_44:
        /* <DEDUP_REMOVED lines=9> */
.L_x_75:


//--------------------- .text._Z28box_filter_horizontal_kernelPKfPfiii --------------------------
	.section	.text._Z28box_filter_horizontal_kernelPKfPfiii,"ax",@progbits
	.align	128
        .global         _Z28box_filter_horizontal_kernelPKfPfiii
        .type           _Z28box_filter_horizontal_kernelPKfPfiii,@function
        .size           _Z28box_filter_horizontal_kernelPKfPfiii,(.L_x_76 - _Z28box_filter_horizontal_kernelPKfPfiii)
        .other          _Z28box_filter_horizontal_kernelPKfPfiii,@"STO_CUDA_ENTRY STV_DEFAULT"
_Z28box_filter_horizontal_kernelPKfPfiii:
.text._Z28box_filter_horizontal_kernelPKfPfiii:
[----:B------:R-:W-:Y:S01]  /*0000*/  LDC R1, c[0x0][0x37c] ;  /* 0x0000df00ff017b82 */ /* 0x000fe20000000800 */
[----:B------:R-:W0:Y:S07]  /*0010*/  S2R R0, SR_TID.Y ;  /* 0x0000000000007919 */ /* 0x000e2e0000002200 */
[----:B------:R-:W0:Y:S01]  /*0020*/  S2UR UR4, SR_CTAID.Y ;  /* 0x00000000000479c3 */ /* 0x000e220000002600 */
[----:B------:R-:W1:Y:S07]  /*0030*/  LDCU UR5, c[0x0][0x394] ;  /* 0x00007280ff0577ac */ /* 0x000e6e0008000800 */
[----:B------:R-:W0:Y:S02]  /*0040*/  LDC R7, c[0x0][0x364] ;  /* 0x0000d900ff077b82 */ /* 0x000e240000000800 */
[----:B0-----:R-:W-:-:S05]  /*0050*/  IMAD R7, R7, UR4, R0 ;  /* 0x0000000407077c24 */ /* 0x001fca000f8e0200 */
[----:B-1----:R-:W-:-:S13]  /*0060*/  ISETP.GE.AND P0, PT, R7, UR5, PT ;  /* 0x0000000507007c0c */ /* 0x002fda000bf06270 */
[----:B------:R-:W-:Y:S05]  /*0070*/  @P0 EXIT ;  /* 0x000000000000094d */ /* 0x000fea0003800000 */
[----:B------:R-:W0:Y:S01]  /*0080*/  S2R R6, SR_TID.X ;  /* 0x0000000000067919 */ /* 0x000e220000002100 */
        /* <DEDUP_REMOVED lines=12> */
.L_x_47:
        /* <DEDUP_REMOVED lines=8> */
.L_x_46:
[----:B------:R-:W-:Y:S05]  /*01d0*/  BSYNC.RECONVERGENT B0 ;  /* 0x0000000000007941 */ /* 0x000fea0003800200 */
.L_x_45:
        /* <DEDUP_REMOVED lines=8> */
.L_x_61:
        /* <DEDUP_REMOVED lines=28> */
.L_x_52:
        /* <DEDUP_REMOVED lines=37> */
.L_x_51:
[----:B------:R-:W-:Y:S05]  /*0670*/  BSYNC.RECONVERGENT B1 ;  /* 0x0000000000017941 */ /* 0x000fea0003800200 */
.L_x_50:
        /* <DEDUP_REMOVED lines=29> */
.L_x_56:
[----:B------:R-:W-:Y:S05]  /*0850*/  BSYNC.RECONVERGENT B2 ;  /* 0x0000000000027941 */ /* 0x000fea0003800200 */
.L_x_55:
        /* <DEDUP_REMOVED lines=22> */
.L_x_58:
[----:B------:R-:W-:Y:S05]  /*09c0*/  BSYNC.RECONVERGENT B2 ;  /* 0x0000000000027941 */ /* 0x000fea0003800200 */
.L_x_57:
        /* <DEDUP_REMOVED lines=17> */
.L_x_54:
[----:B------:R-:W-:Y:S05]  /*0ae0*/  BSYNC.RECONVERGENT B1 ;  /* 0x0000000000017941 */ /* 0x000fea0003800200 */
.L_x_53:
[----:B------:R-:W-:-:S07]  /*0af0*/  I2FP.F32.U32 R3, R3 ;  /* 0x0000000300037245 */ /* 0x000fce0000201000 */
.L_x_49:
[----:B------:R-:W-:Y:S05]  /*0b00*/  BSYNC.RECONVERGENT B0 ;  /* 0x0000000000007941 */ /* 0x000fea0003800200 */
.L_x_48:
        /* <DEDUP_REMOVED lines=11> */
[----:B------:R-:W-:Y:S05]  /*0bc0*/  CALL.REL.NOINC `($__internal_2_$__cuda_sm3x_div_rn_noftz_f32_slowpath) ;  /* 0x0000000000307944 */ /* 0x000fea0003c00000 */
[----:B------:R-:W-:-:S07]  /*0bd0*/  IMAD.MOV.U32 R11, RZ, RZ, R0 ;  /* 0x000000ffff0b7224 */ /* 0x000fce00078e0000 */
.L_x_60:
[----:B------:R-:W-:Y:S05]  /*0be0*/  BSYNC.RECONVERGENT B0 ;  /* 0x0000000000007941 */ /* 0x000fea0003800200 */
.L_x_59:
[----:B------:R-:W0:Y:S01]  /*0bf0*/  LDC.64 R8, c[0x0][0x388] ;  /* 0x0000e200ff087b82 */ /* 0x000e220000000a00 */
[----:B------:R-:W1:Y:S01]  /*0c00*/  LDCU UR5, c[0x0][0x390] ;  /* 0x00007200ff0577ac */ /* 0x000e620008000800 */
[----:B------:R-:W-:Y:S01]  /*0c10*/  IADD3 R5, PT, PT, R5, 0x1, RZ ;  /* 0x0000000105057810 */ /* 0x000fe20007ffe0ff */
[----:B-1----:R-:W-:Y:S02]  /*0c20*/  IMAD R3, R7, UR5, R6 ;  /* 0x0000000507037c24 */ /* 0x002fe4000f8e0206 */
[----:B------:R-:W-:Y:S02]  /*0c30*/  VIADD R6, R6, UR7 ;  /* 0x0000000706067c36 */ /* 0x000fe40008000000 */
[----:B0-----:R-:W-:-:S03]  /*0c40*/  IMAD.WIDE R8, R3, 0x4, R8 ;  /* 0x0000000403087825 */ /* 0x001fc600078e0208 */
[----:B------:R-:W-:Y:S02]  /*0c50*/  ISETP.GE.AND P0, PT, R6, UR5, PT ;  /* 0x0000000506007c0c */ /* 0x000fe4000bf06270 */
[----:B------:R0:W-:Y:S11]  /*0c60*/  STG.E desc[UR8][R8.64], R11 ;  /* 0x0000000b08007986 */ /* 0x0001f6000c101908 */
[----:B------:R-:W-:Y:S05]  /*0c70*/  @!P0 BRA `(.L_x_61) ;  /* 0xfffffff400788947 */ /* 0x000fea000383ffff */
[----:B------:R-:W-:Y:S05]  /*0c80*/  EXIT ;  /* 0x000000000000794d */ /* 0x000fea0003800000 */
        .weak           $__internal_2_$__cuda_sm3x_div_rn_noftz_f32_slowpath
        .type           $__internal_2_$__cuda_sm3x_div_rn_noftz_f32_slowpath,@function
        .size           $__internal_2_$__cuda_sm3x_div_rn_noftz_f32_slowpath,(.L_x_76 - $__internal_2_$__cuda_sm3x_div_rn_noftz_f32_slowpath)
$__internal_2_$__cuda_sm3x_div_rn_noftz_f32_slowpath:
        /* <DEDUP_REMOVED lines=34> */
.L_x_63:
        /* <DEDUP_REMOVED lines=51> */
.L_x_70:
[----:B------:R-:W-:-:S04]  /*11e0*/  LOP3.LUT R0, R0, 0x80000000, RZ, 0xc0, !PT ;  /* 0x8000000000007812 */ /* 0x000fc800078ec0ff */
[----:B------:R-:W-:Y:S01]  /*11f0*/  LOP3.LUT R0, R0, 0x7f800000, RZ, 0xfc, !PT ;  /* 0x7f80000000007812 */ /* 0x000fe200078efcff */
[----:B------:R-:W-:Y:S06]  /*1200*/  BRA `(.L_x_71) ;  /* 0x0000000000047947 */ /* 0x000fec0003800000 */
.L_x_69:
[----:B------:R-:W-:-:S07]  /*1210*/  LEA R0, R10, R0, 0x17 ;  /* 0x000000000a007211 */ /* 0x000fce00078eb8ff */
.L_x_71:
[----:B------:R-:W-:Y:S05]  /*1220*/  BSYNC.RECONVERGENT B2 ;  /* 0x0000000000027941 */ /* 0x000fea0003800200 */
.L_x_68:
[----:B------:R-:W-:Y:S05]  /*1230*/  BRA `(.L_x_72) ;  /* 0x0000000000207947 */ /* 0x000fea0003800000 */
.L_x_67:
[----:B------:R-:W-:-:S04]  /*1240*/  LOP3.LUT R0, R3, 0x80000000, R0, 0x48, !PT ;  /* 0x8000000003007812 */ /* 0x000fc800078e4800 */
[----:B------:R-:W-:Y:S01]  /*1250*/  LOP3.LUT R0, R0, 0x7f800000, RZ, 0xfc, !PT ;  /* 0x7f80000000007812 */ /* 0x000fe200078efcff */
[----:B------:R-:W-:Y:S06]  /*1260*/  BRA `(.L_x_72) ;  /* 0x0000000000147947 */ /* 0x000fec0003800000 */
.L_x_66:
[----:B------:R-:W-:Y:S01]  /*1270*/  LOP3.LUT R0, R3, 0x80000000, R0, 0x48, !PT ;  /* 0x8000000003007812 */ /* 0x000fe200078e4800 */
[----:B------:R-:W-:Y:S06]  /*1280*/  BRA `(.L_x_72) ;  /* 0x00000000000c7947 */ /* 0x000fec0003800000 */
.L_x_65:
[----:B------:R-:W0:Y:S01]  /*1290*/  MUFU.RSQ R0, -QNAN ;  /* 0xffc0000000007908 */ /* 0x000e220000001400 */
[----:B------:R-:W-:Y:S05]  /*12a0*/  BRA `(.L_x_72) ;  /* 0x0000000000047947 */ /* 0x000fea0003800000 */
.L_x_64:
[----:B------:R-:W-:-:S07]  /*12b0*/  FADD.FTZ R0, R0, R3 ;  /* 0x0000000300007221 */ /* 0x000fce0000010000 */
.L_x_72:
[----:B------:R-:W-:Y:S05]  /*12c0*/  BSYNC.RECONVERGENT B1 ;  /* 0x0000000000017941 */ /* 0x000fea0003800200 */
.L_x_62:
[----:B------:R-:W-:-:S04]  /*12d0*/  IMAD.MOV.U32 R9, RZ, RZ, 0x0 ;  /* 0x00000000ff097424 */ /* 0x000fc800078e00ff */
[----:B0-----:R-:W-:Y:S05]  /*12e0*/  RET.REL.NODEC R8 `(_Z28box_filter_horizontal_kernelPKfPfiii) ;  /* 0xffffffec08447950 */ /* 0x001fea0003c3ffff */
.L_x_73:
        /* <DEDUP_REMOVED lines=9> */
.L_x_76:


//--------------------- .nv.shared.elementwise_multiply_kernel --------------------------
	.section	.nv.shared.elementwise_multiply_kernel,"aw",@nobits
	.sectionflags	@""
	.align	16
	.zero		1024


//--------------------- .nv.shared.reserved.0     --------------------------
	.section	.nv.shared.reserved.0,"aw",@nobits
	.weak		__nv_reservedSMEM_offset_0_alias
	.size		__nv_reservedSMEM_offset_0_alias, 0, 64
	.other		__nv_reservedSMEM_offset_0_alias,@"STO_CUDA_RESERVED_SHARED STV_DEFAULT"
__nv_reservedSMEM_offset_0_alias:
	.zero		0
	.zero		64


//--------------------- .nv.shared._Z26apply_guided_filter_kernelPKfS0_S0_Pfii --------------------------
	.section	.nv.shared._Z26apply_guided_filter_kernelPKfS0_S0_Pfii,"aw",@nobits
	.sectionflags	@""
	.align	16
	.zero		1024


//--------------------- .nv.shared._Z41compute_guided_filter_coefficients_kernelPKfS0_S0_S0_PfS1_fii --------------------------
	.section	.nv.shared._Z41compute_guided_filter_coefficients_kernelPKfS0_S0_S0_PfS1_fii,"aw",@nobits
	.sectionflags	@""
	.align	16
	.zero		1024


//--------------------- .nv.shared._Z26box_filter_vertical_kernelPKfPfiii --------------------------
	.section	.nv.shared._Z26box_filter_vertical_kernelPKfPfiii,"aw",@nobits
	.sectionflags	@""
	.align	16
	.zero		1024


//--------------------- .nv.shared._Z28box_filter_horizontal_kernelPKfPfiii --------------------------
	.section	.nv.shared._Z28box_filter_horizontal_kernelPKfPfiii,"aw",@nobits
	.sectionflags	@""
	.align	16
	.zero		1024


//--------------------- .nv.constant0.elementwise_multiply_kernel --------------------------
	.section	.nv.constant0.elementwise_multiply_kernel,"a",@progbits
	.sectionflags	@""
	.align	4
.nv.constant0.elementwise_multiply_kernel:
	.zero		924


//--------------------- .nv.constant0._Z26apply_guided_filter_kernelPKfS0_S0_Pfii --------------------------
	.section	.nv.constant0._Z26apply_guided_filter_kernelPKfS0_S0_Pfii,"a",@progbits
	.sectionflags	@""
	.align	4
.nv.constant0._Z26apply_guided_filter_kernelPKfS0_S0_Pfii:
	.zero		936


//--------------------- .nv.constant0._Z41compute_guided_filter_coefficients_kernelPKfS0_S0_S0_PfS1_fii --------------------------
	.section	.nv.constant0._Z41compute_guided_filter_coefficients_kernelPKfS0_S0_S0_PfS1_fii,"a",@progbits
	.sectionflags	@""
	.align	4
.nv.constant0._Z41compute_guided_filter_coefficients_kernelPKfS0_S0_S0_PfS1_fii:
	.zero		956


//--------------------- .nv.constant0._Z26box_filter_vertical_kernelPKfPfiii --------------------------
	.section	.nv.constant0._Z26box_filter_vertical_kernelPKfPfiii,"a",@progbits
	.sectionflags	@""
	.align	4
.nv.constant0._Z26box_filter_vertical_kernelPKfPfiii:
	.zero		924


//--------------------- .nv.constant0._Z28box_filter_horizontal_kernelPKfPfiii --------------------------
	.section	.nv.constant0._Z28box_filter_horizontal_kernelPKfPfiii,"a",@progbits
	.sectionflags	@""
	.align	4
.nv.constant0._Z28box_filter_horizontal_kernelPKfPfiii:
	.zero		924


//--------------------- SYMBOLS --------------------------

	.type		.nv.reservedSmem.offset0,@object
	.size		.nv.reservedSmem.offset0,0x4
	.type		.nv.reservedSmem.cap,@object
	.size		.nv.reservedSmem.cap,0x4
